//
// Generated by NVIDIA NVVM Compiler
//
// Compiler Build ID: CL-36424714
// Cuda compilation tools, release 13.0, V13.0.88
// Based on NVVM 20.0.0
//

.version 9.0
.target sm_100
.address_size 64

	// .globl	_Z10ConversionPfPmS_S_S_
.global .align 4 .b8 __cudart_i2opi_f[24] = {65, 144, 67, 60, 153, 149, 98, 219, 192, 221, 52, 245, 209, 87, 39, 252, 41, 21, 68, 78, 110, 131, 249, 162};

.visible .entry _Z10ConversionPfPmS_S_S_(
	.param .u64 .ptr .align 1 _Z10ConversionPfPmS_S_S__param_0,
	.param .u64 .ptr .align 1 _Z10ConversionPfPmS_S_S__param_1,
	.param .u64 .ptr .align 1 _Z10ConversionPfPmS_S_S__param_2,
	.param .u64 .ptr .align 1 _Z10ConversionPfPmS_S_S__param_3,
	.param .u64 .ptr .align 1 _Z10ConversionPfPmS_S_S__param_4
)
{
	.local .align 4 .b8 	__local_depot0[28];
	.reg .b64 	%SP;
	.reg .b64 	%SPL;
	.reg .pred 	%p<41>;
	.reg .b32 	%r<208>;
	.reg .b32 	%f<126>;
	.reg .b64 	%rd<117>;
	.reg .b64 	%fd<20>;

	mov.u64 	%SPL, __local_depot0;
	ld.param.u64 	%rd40, [_Z10ConversionPfPmS_S_S__param_0];
	ld.param.u64 	%rd41, [_Z10ConversionPfPmS_S_S__param_1];
	ld.param.u64 	%rd42, [_Z10ConversionPfPmS_S_S__param_2];
	ld.param.u64 	%rd43, [_Z10ConversionPfPmS_S_S__param_3];
	ld.param.u64 	%rd39, [_Z10ConversionPfPmS_S_S__param_4];
	cvta.to.global.u64 	%rd44, %rd40;
	cvta.to.global.u64 	%rd45, %rd42;
	cvta.to.global.u64 	%rd46, %rd43;
	cvta.to.global.u64 	%rd47, %rd41;
	add.u64 	%rd1, %SPL, 0;
	mov.u32 	%r69, %ctaid.x;
	mov.u32 	%r70, %ntid.x;
	mov.u32 	%r71, %tid.x;
	mad.lo.s32 	%r1, %r69, %r70, %r71;
	ld.global.u64 	%rd49, [%rd47];
	shr.s32 	%r72, %r1, 31;
	shr.u32 	%r73, %r72, 28;
	add.s32 	%r74, %r1, %r73;
	shr.s32 	%r75, %r74, 4;
	mul.lo.s32 	%r76, %r75, 88;
	cvt.s64.s32 	%rd50, %r76;
	add.s64 	%rd51, %rd49, %rd50;
	mul.hi.u64 	%rd52, %rd51, 3353953467947191203;
	shr.u64 	%rd53, %rd52, 14;
	mul.lo.s64 	%rd54, %rd53, 90112;
	sub.s64 	%rd55, %rd51, %rd54;
	and.b32  	%r77, %r74, -16;
	sub.s32 	%r78, %r1, %r77;
	cvt.rn.f64.u64 	%fd1, %rd55;
	div.rn.f64 	%fd2, %fd1, 0d40F6000000000000;
	mul.wide.s32 	%rd56, %r78, 4;
	add.s64 	%rd57, %rd46, %rd56;
	ld.global.f32 	%f27, [%rd57];
	cvt.f64.f32 	%fd3, %f27;
	div.rn.f64 	%fd4, %fd3, 0d4076800000000000;
	add.f64 	%fd5, %fd4, %fd2;
	mul.f64 	%fd6, %fd5, 0d401921FB54442D18;
	cvt.rn.f32.f64 	%f1, %fd6;
	add.s64 	%rd58, %rd45, %rd56;
	ld.global.f32 	%f28, [%rd58];
	cvt.f64.f32 	%fd7, %f28;
	mul.f64 	%fd8, %fd7, 0d401921FB54442D18;
	div.rn.f64 	%fd9, %fd8, 0d4076800000000000;
	cvt.rn.f32.f64 	%f2, %fd9;
	mul.wide.s32 	%rd59, %r1, 4;
	add.s64 	%rd2, %rd44, %rd59;
	ld.global.f32 	%f3, [%rd2];
	mul.f32 	%f29, %f1, 0f3F22F983;
	cvt.rni.s32.f32 	%r199, %f29;
	cvt.rn.f32.s32 	%f30, %r199;
	fma.rn.f32 	%f31, %f30, 0fBFC90FDA, %f1;
	fma.rn.f32 	%f32, %f30, 0fB3A22168, %f31;
	fma.rn.f32 	%f123, %f30, 0fA7C234C5, %f32;
	abs.f32 	%f5, %f1;
	setp.ltu.f32 	%p1, %f5, 0f47CE4780;
	mov.u32 	%r191, %r199;
	mov.f32 	%f121, %f123;
	@%p1 bra 	$L__BB0_8;
	setp.neu.f32 	%p2, %f5, 0f7F800000;
	@%p2 bra 	$L__BB0_3;
	mov.f32 	%f35, 0f00000000;
	mul.rn.f32 	%f121, %f1, %f35;
	mov.b32 	%r191, 0;
	bra.uni 	$L__BB0_8;
$L__BB0_3:
	mov.b32 	%r3, %f1;
	shl.b32 	%r80, %r3, 8;
	or.b32  	%r4, %r80, -2147483648;
	mov.b64 	%rd104, 0;
	mov.b32 	%r188, 0;
	mov.u64 	%rd102, __cudart_i2opi_f;
	mov.u64 	%rd103, %rd1;
$L__BB0_4:
	.pragma "nounroll";
	ld.global.nc.u32 	%r81, [%rd102];
	mad.wide.u32 	%rd62, %r81, %r4, %rd104;
	shr.u64 	%rd104, %rd62, 32;
	st.local.u32 	[%rd103], %rd62;
	add.s32 	%r188, %r188, 1;
	add.s64 	%rd103, %rd103, 4;
	add.s64 	%rd102, %rd102, 4;
	setp.ne.s32 	%p3, %r188, 6;
	@%p3 bra 	$L__BB0_4;
	shr.u32 	%r82, %r3, 23;
	st.local.u32 	[%rd1+24], %rd104;
	and.b32  	%r7, %r82, 31;
	and.b32  	%r83, %r82, 224;
	add.s32 	%r84, %r83, -128;
	shr.u32 	%r85, %r84, 5;
	mul.wide.u32 	%rd63, %r85, 4;
	sub.s64 	%rd9, %rd1, %rd63;
	ld.local.u32 	%r189, [%rd9+24];
	ld.local.u32 	%r190, [%rd9+20];
	setp.eq.s32 	%p4, %r7, 0;
	@%p4 bra 	$L__BB0_7;
	shf.l.wrap.b32 	%r189, %r190, %r189, %r7;
	ld.local.u32 	%r86, [%rd9+16];
	shf.l.wrap.b32 	%r190, %r86, %r190, %r7;
$L__BB0_7:
	shr.u32 	%r87, %r189, 30;
	shf.l.wrap.b32 	%r88, %r190, %r189, 2;
	shl.b32 	%r89, %r190, 2;
	shr.u32 	%r90, %r88, 31;
	add.s32 	%r91, %r90, %r87;
	neg.s32 	%r92, %r91;
	setp.lt.s32 	%p5, %r3, 0;
	selp.b32 	%r191, %r92, %r91, %p5;
	xor.b32  	%r93, %r88, %r3;
	shr.s32 	%r94, %r88, 31;
	xor.b32  	%r95, %r94, %r88;
	xor.b32  	%r96, %r94, %r89;
	cvt.u64.u32 	%rd64, %r95;
	shl.b64 	%rd65, %rd64, 32;
	cvt.u64.u32 	%rd66, %r96;
	or.b64  	%rd67, %rd65, %rd66;
	cvt.rn.f64.s64 	%fd10, %rd67;
	mul.f64 	%fd11, %fd10, 0d3BF921FB54442D19;
	cvt.rn.f32.f64 	%f33, %fd11;
	neg.f32 	%f34, %f33;
	setp.lt.s32 	%p6, %r93, 0;
	selp.f32 	%f121, %f34, %f33, %p6;
$L__BB0_8:
	add.s32 	%r98, %r191, 1;
	mul.rn.f32 	%f36, %f121, %f121;
	and.b32  	%r99, %r191, 1;
	setp.eq.b32 	%p7, %r99, 1;
	selp.f32 	%f37, %f121, 0f3F800000, %p7;
	fma.rn.f32 	%f38, %f36, %f37, 0f00000000;
	fma.rn.f32 	%f39, %f36, 0f37CBAC00, 0fBAB607ED;
	selp.f32 	%f40, 0fB94D4153, %f39, %p7;
	selp.f32 	%f41, 0f3C0885E4, 0f3D2AAABB, %p7;
	fma.rn.f32 	%f42, %f40, %f36, %f41;
	selp.f32 	%f43, 0fBE2AAAA8, 0fBEFFFFFF, %p7;
	fma.rn.f32 	%f44, %f42, %f36, %f43;
	fma.rn.f32 	%f45, %f44, %f38, %f37;
	and.b32  	%r100, %r98, 2;
	setp.eq.s32 	%p8, %r100, 0;
	mov.f32 	%f46, 0f00000000;
	sub.f32 	%f47, %f46, %f45;
	selp.f32 	%f48, %f45, %f47, %p8;
	mul.f32 	%f9, %f3, %f48;
	mul.f32 	%f49, %f2, 0f3F22F983;
	cvt.rni.s32.f32 	%r207, %f49;
	cvt.rn.f32.s32 	%f50, %r207;
	fma.rn.f32 	%f51, %f50, 0fBFC90FDA, %f2;
	fma.rn.f32 	%f52, %f50, 0fB3A22168, %f51;
	fma.rn.f32 	%f125, %f50, 0fA7C234C5, %f52;
	abs.f32 	%f11, %f2;
	setp.ltu.f32 	%p9, %f11, 0f47CE4780;
	mov.u32 	%r195, %r207;
	mov.f32 	%f122, %f125;
	@%p9 bra 	$L__BB0_16;
	setp.neu.f32 	%p10, %f11, 0f7F800000;
	@%p10 bra 	$L__BB0_11;
	mov.f32 	%f55, 0f00000000;
	mul.rn.f32 	%f122, %f2, %f55;
	mov.b32 	%r195, 0;
	bra.uni 	$L__BB0_16;
$L__BB0_11:
	mov.b32 	%r17, %f2;
	shl.b32 	%r102, %r17, 8;
	or.b32  	%r18, %r102, -2147483648;
	mov.b64 	%rd107, 0;
	mov.b32 	%r192, 0;
	mov.u64 	%rd105, __cudart_i2opi_f;
	mov.u64 	%rd106, %rd1;
$L__BB0_12:
	.pragma "nounroll";
	ld.global.nc.u32 	%r103, [%rd105];
	mad.wide.u32 	%rd70, %r103, %r18, %rd107;
	shr.u64 	%rd107, %rd70, 32;
	st.local.u32 	[%rd106], %rd70;
	add.s32 	%r192, %r192, 1;
	add.s64 	%rd106, %rd106, 4;
	add.s64 	%rd105, %rd105, 4;
	setp.ne.s32 	%p11, %r192, 6;
	@%p11 bra 	$L__BB0_12;
	shr.u32 	%r104, %r17, 23;
	st.local.u32 	[%rd1+24], %rd107;
	and.b32  	%r21, %r104, 31;
	and.b32  	%r105, %r104, 224;
	add.s32 	%r106, %r105, -128;
	shr.u32 	%r107, %r106, 5;
	mul.wide.u32 	%rd71, %r107, 4;
	sub.s64 	%rd16, %rd1, %rd71;
	ld.local.u32 	%r193, [%rd16+24];
	ld.local.u32 	%r194, [%rd16+20];
	setp.eq.s32 	%p12, %r21, 0;
	@%p12 bra 	$L__BB0_15;
	shf.l.wrap.b32 	%r193, %r194, %r193, %r21;
	ld.local.u32 	%r108, [%rd16+16];
	shf.l.wrap.b32 	%r194, %r108, %r194, %r21;
$L__BB0_15:
	shr.u32 	%r109, %r193, 30;
	shf.l.wrap.b32 	%r110, %r194, %r193, 2;
	shl.b32 	%r111, %r194, 2;
	shr.u32 	%r112, %r110, 31;
	add.s32 	%r113, %r112, %r109;
	neg.s32 	%r114, %r113;
	setp.lt.s32 	%p13, %r17, 0;
	selp.b32 	%r195, %r114, %r113, %p13;
	xor.b32  	%r115, %r110, %r17;
	shr.s32 	%r116, %r110, 31;
	xor.b32  	%r117, %r116, %r110;
	xor.b32  	%r118, %r116, %r111;
	cvt.u64.u32 	%rd72, %r117;
	shl.b64 	%rd73, %rd72, 32;
	cvt.u64.u32 	%rd74, %r118;
	or.b64  	%rd75, %rd73, %rd74;
	cvt.rn.f64.s64 	%fd12, %rd75;
	mul.f64 	%fd13, %fd12, 0d3BF921FB54442D19;
	cvt.rn.f32.f64 	%f53, %fd13;
	neg.f32 	%f54, %f53;
	setp.lt.s32 	%p14, %r115, 0;
	selp.f32 	%f122, %f54, %f53, %p14;
$L__BB0_16:
	setp.ltu.f32 	%p15, %f5, 0f47CE4780;
	add.s32 	%r120, %r195, 1;
	mul.rn.f32 	%f56, %f122, %f122;
	and.b32  	%r121, %r195, 1;
	setp.eq.b32 	%p16, %r121, 1;
	selp.f32 	%f57, %f122, 0f3F800000, %p16;
	fma.rn.f32 	%f58, %f56, %f57, 0f00000000;
	fma.rn.f32 	%f59, %f56, 0f37CBAC00, 0fBAB607ED;
	selp.f32 	%f60, 0fB94D4153, %f59, %p16;
	selp.f32 	%f61, 0f3C0885E4, 0f3D2AAABB, %p16;
	fma.rn.f32 	%f62, %f60, %f56, %f61;
	selp.f32 	%f63, 0fBE2AAAA8, 0fBEFFFFFF, %p16;
	fma.rn.f32 	%f64, %f62, %f56, %f63;
	fma.rn.f32 	%f65, %f64, %f58, %f57;
	and.b32  	%r122, %r120, 2;
	setp.eq.s32 	%p17, %r122, 0;
	mov.f32 	%f66, 0f00000000;
	sub.f32 	%f67, %f66, %f65;
	selp.f32 	%f68, %f65, %f67, %p17;
	mul.f32 	%f69, %f9, %f68;
	mul.lo.s32 	%r123, %r1, 3;
	cvta.to.global.u64 	%rd76, %rd39;
	mul.wide.s32 	%rd77, %r123, 4;
	add.s64 	%rd17, %rd76, %rd77;
	st.global.f32 	[%rd17], %f69;
	ld.global.f32 	%f15, [%rd2];
	@%p15 bra 	$L__BB0_24;
	setp.neu.f32 	%p18, %f5, 0f7F800000;
	@%p18 bra 	$L__BB0_19;
	mov.f32 	%f72, 0f00000000;
	mul.rn.f32 	%f123, %f1, %f72;
	mov.b32 	%r199, 0;
	bra.uni 	$L__BB0_24;
$L__BB0_19:
	mov.b32 	%r30, %f1;
	shl.b32 	%r125, %r30, 8;
	or.b32  	%r31, %r125, -2147483648;
	mov.b64 	%rd110, 0;
	mov.b32 	%r196, 0;
	mov.u64 	%rd108, __cudart_i2opi_f;
	mov.u64 	%rd109, %rd1;
$L__BB0_20:
	.pragma "nounroll";
	ld.global.nc.u32 	%r126, [%rd108];
	mad.wide.u32 	%rd80, %r126, %r31, %rd110;
	shr.u64 	%rd110, %rd80, 32;
	st.local.u32 	[%rd109], %rd80;
	add.s32 	%r196, %r196, 1;
	add.s64 	%rd109, %rd109, 4;
	add.s64 	%rd108, %rd108, 4;
	setp.ne.s32 	%p19, %r196, 6;
	@%p19 bra 	$L__BB0_20;
	shr.u32 	%r127, %r30, 23;
	st.local.u32 	[%rd1+24], %rd110;
	and.b32  	%r34, %r127, 31;
	and.b32  	%r128, %r127, 224;
	add.s32 	%r129, %r128, -128;
	shr.u32 	%r130, %r129, 5;
	mul.wide.u32 	%rd81, %r130, 4;
	sub.s64 	%rd24, %rd1, %rd81;
	ld.local.u32 	%r197, [%rd24+24];
	ld.local.u32 	%r198, [%rd24+20];
	setp.eq.s32 	%p20, %r34, 0;
	@%p20 bra 	$L__BB0_23;
	shf.l.wrap.b32 	%r197, %r198, %r197, %r34;
	ld.local.u32 	%r131, [%rd24+16];
	shf.l.wrap.b32 	%r198, %r131, %r198, %r34;
$L__BB0_23:
	shr.u32 	%r132, %r197, 30;
	shf.l.wrap.b32 	%r133, %r198, %r197, 2;
	shl.b32 	%r134, %r198, 2;
	shr.u32 	%r135, %r133, 31;
	add.s32 	%r136, %r135, %r132;
	neg.s32 	%r137, %r136;
	setp.lt.s32 	%p21, %r30, 0;
	selp.b32 	%r199, %r137, %r136, %p21;
	xor.b32  	%r138, %r133, %r30;
	shr.s32 	%r139, %r133, 31;
	xor.b32  	%r140, %r139, %r133;
	xor.b32  	%r141, %r139, %r134;
	cvt.u64.u32 	%rd82, %r140;
	shl.b64 	%rd83, %rd82, 32;
	cvt.u64.u32 	%rd84, %r141;
	or.b64  	%rd85, %rd83, %rd84;
	cvt.rn.f64.s64 	%fd14, %rd85;
	mul.f64 	%fd15, %fd14, 0d3BF921FB54442D19;
	cvt.rn.f32.f64 	%f70, %fd15;
	neg.f32 	%f71, %f70;
	setp.lt.s32 	%p22, %r138, 0;
	selp.f32 	%f123, %f71, %f70, %p22;
$L__BB0_24:
	setp.ltu.f32 	%p23, %f11, 0f47CE4780;
	mul.rn.f32 	%f73, %f123, %f123;
	and.b32  	%r143, %r199, 1;
	setp.eq.b32 	%p24, %r143, 1;
	selp.f32 	%f74, 0f3F800000, %f123, %p24;
	fma.rn.f32 	%f75, %f73, %f74, 0f00000000;
	fma.rn.f32 	%f76, %f73, 0f37CBAC00, 0fBAB607ED;
	selp.f32 	%f77, %f76, 0fB94D4153, %p24;
	selp.f32 	%f78, 0f3D2AAABB, 0f3C0885E4, %p24;
	fma.rn.f32 	%f79, %f77, %f73, %f78;
	selp.f32 	%f80, 0fBEFFFFFF, 0fBE2AAAA8, %p24;
	fma.rn.f32 	%f81, %f79, %f73, %f80;
	fma.rn.f32 	%f82, %f81, %f75, %f74;
	and.b32  	%r144, %r199, 2;
	setp.eq.s32 	%p25, %r144, 0;
	mov.f32 	%f83, 0f00000000;
	sub.f32 	%f84, %f83, %f82;
	selp.f32 	%f85, %f82, %f84, %p25;
	neg.f32 	%f86, %f15;
	mul.f32 	%f19, %f85, %f86;
	mov.u32 	%r203, %r207;
	mov.f32 	%f124, %f125;
	@%p23 bra 	$L__BB0_32;
	setp.neu.f32 	%p26, %f11, 0f7F800000;
	@%p26 bra 	$L__BB0_27;
	mov.f32 	%f89, 0f00000000;
	mul.rn.f32 	%f124, %f2, %f89;
	mov.b32 	%r203, 0;
	bra.uni 	$L__BB0_32;
$L__BB0_27:
	mov.b32 	%r43, %f2;
	shl.b32 	%r146, %r43, 8;
	or.b32  	%r44, %r146, -2147483648;
	mov.b64 	%rd113, 0;
	mov.b32 	%r200, 0;
	mov.u64 	%rd111, __cudart_i2opi_f;
	mov.u64 	%rd112, %rd1;
$L__BB0_28:
	.pragma "nounroll";
	ld.global.nc.u32 	%r147, [%rd111];
	mad.wide.u32 	%rd88, %r147, %r44, %rd113;
	shr.u64 	%rd113, %rd88, 32;
	st.local.u32 	[%rd112], %rd88;
	add.s32 	%r200, %r200, 1;
	add.s64 	%rd112, %rd112, 4;
	add.s64 	%rd111, %rd111, 4;
	setp.ne.s32 	%p27, %r200, 6;
	@%p27 bra 	$L__BB0_28;
	shr.u32 	%r148, %r43, 23;
	st.local.u32 	[%rd1+24], %rd113;
	and.b32  	%r47, %r148, 31;
	and.b32  	%r149, %r148, 224;
	add.s32 	%r150, %r149, -128;
	shr.u32 	%r151, %r150, 5;
	mul.wide.u32 	%rd89, %r151, 4;
	sub.s64 	%rd31, %rd1, %rd89;
	ld.local.u32 	%r201, [%rd31+24];
	ld.local.u32 	%r202, [%rd31+20];
	setp.eq.s32 	%p28, %r47, 0;
	@%p28 bra 	$L__BB0_31;
	shf.l.wrap.b32 	%r201, %r202, %r201, %r47;
	ld.local.u32 	%r152, [%rd31+16];
	shf.l.wrap.b32 	%r202, %r152, %r202, %r47;
$L__BB0_31:
	shr.u32 	%r153, %r201, 30;
	shf.l.wrap.b32 	%r154, %r202, %r201, 2;
	shl.b32 	%r155, %r202, 2;
	shr.u32 	%r156, %r154, 31;
	add.s32 	%r157, %r156, %r153;
	neg.s32 	%r158, %r157;
	setp.lt.s32 	%p29, %r43, 0;
	selp.b32 	%r203, %r158, %r157, %p29;
	xor.b32  	%r159, %r154, %r43;
	shr.s32 	%r160, %r154, 31;
	xor.b32  	%r161, %r160, %r154;
	xor.b32  	%r162, %r160, %r155;
	cvt.u64.u32 	%rd90, %r161;
	shl.b64 	%rd91, %rd90, 32;
	cvt.u64.u32 	%rd92, %r162;
	or.b64  	%rd93, %rd91, %rd92;
	cvt.rn.f64.s64 	%fd16, %rd93;
	mul.f64 	%fd17, %fd16, 0d3BF921FB54442D19;
	cvt.rn.f32.f64 	%f87, %fd17;
	neg.f32 	%f88, %f87;
	setp.lt.s32 	%p30, %r159, 0;
	selp.f32 	%f124, %f88, %f87, %p30;
$L__BB0_32:
	setp.ltu.f32 	%p31, %f11, 0f47CE4780;
	add.s32 	%r164, %r203, 1;
	mul.rn.f32 	%f90, %f124, %f124;
	and.b32  	%r165, %r203, 1;
	setp.eq.b32 	%p32, %r165, 1;
	selp.f32 	%f91, %f124, 0f3F800000, %p32;
	fma.rn.f32 	%f92, %f90, %f91, 0f00000000;
	fma.rn.f32 	%f93, %f90, 0f37CBAC00, 0fBAB607ED;
	selp.f32 	%f94, 0fB94D4153, %f93, %p32;
	selp.f32 	%f95, 0f3C0885E4, 0f3D2AAABB, %p32;
	fma.rn.f32 	%f96, %f94, %f90, %f95;
	selp.f32 	%f97, 0fBE2AAAA8, 0fBEFFFFFF, %p32;
	fma.rn.f32 	%f98, %f96, %f90, %f97;
	fma.rn.f32 	%f99, %f98, %f92, %f91;
	and.b32  	%r166, %r164, 2;
	setp.eq.s32 	%p33, %r166, 0;
	mov.f32 	%f100, 0f00000000;
	sub.f32 	%f101, %f100, %f99;
	selp.f32 	%f102, %f99, %f101, %p33;
	mul.f32 	%f103, %f19, %f102;
	st.global.f32 	[%rd17+4], %f103;
	ld.global.f32 	%f23, [%rd2];
	@%p31 bra 	$L__BB0_40;
	setp.neu.f32 	%p34, %f11, 0f7F800000;
	@%p34 bra 	$L__BB0_35;
	mov.f32 	%f106, 0f00000000;
	mul.rn.f32 	%f125, %f2, %f106;
	mov.b32 	%r207, 0;
	bra.uni 	$L__BB0_40;
$L__BB0_35:
	mov.b32 	%r56, %f2;
	shl.b32 	%r168, %r56, 8;
	or.b32  	%r57, %r168, -2147483648;
	mov.b64 	%rd116, 0;
	mov.b32 	%r204, 0;
	mov.u64 	%rd114, __cudart_i2opi_f;
	mov.u64 	%rd115, %rd1;
$L__BB0_36:
	.pragma "nounroll";
	ld.global.nc.u32 	%r169, [%rd114];
	mad.wide.u32 	%rd96, %r169, %r57, %rd116;
	shr.u64 	%rd116, %rd96, 32;
	st.local.u32 	[%rd115], %rd96;
	add.s32 	%r204, %r204, 1;
	add.s64 	%rd115, %rd115, 4;
	add.s64 	%rd114, %rd114, 4;
	setp.ne.s32 	%p35, %r204, 6;
	@%p35 bra 	$L__BB0_36;
	shr.u32 	%r170, %r56, 23;
	st.local.u32 	[%rd1+24], %rd116;
	and.b32  	%r60, %r170, 31;
	and.b32  	%r171, %r170, 224;
	add.s32 	%r172, %r171, -128;
	shr.u32 	%r173, %r172, 5;
	mul.wide.u32 	%rd97, %r173, 4;
	sub.s64 	%rd38, %rd1, %rd97;
	ld.local.u32 	%r205, [%rd38+24];
	ld.local.u32 	%r206, [%rd38+20];
	setp.eq.s32 	%p36, %r60, 0;
	@%p36 bra 	$L__BB0_39;
	shf.l.wrap.b32 	%r205, %r206, %r205, %r60;
	ld.local.u32 	%r174, [%rd38+16];
	shf.l.wrap.b32 	%r206, %r174, %r206, %r60;
$L__BB0_39:
	shr.u32 	%r175, %r205, 30;
	shf.l.wrap.b32 	%r176, %r206, %r205, 2;
	shl.b32 	%r177, %r206, 2;
	shr.u32 	%r178, %r176, 31;
	add.s32 	%r179, %r178, %r175;
	neg.s32 	%r180, %r179;
	setp.lt.s32 	%p37, %r56, 0;
	selp.b32 	%r207, %r180, %r179, %p37;
	xor.b32  	%r181, %r176, %r56;
	shr.s32 	%r182, %r176, 31;
	xor.b32  	%r183, %r182, %r176;
	xor.b32  	%r184, %r182, %r177;
	cvt.u64.u32 	%rd98, %r183;
	shl.b64 	%rd99, %rd98, 32;
	cvt.u64.u32 	%rd100, %r184;
	or.b64  	%rd101, %rd99, %rd100;
	cvt.rn.f64.s64 	%fd18, %rd101;
	mul.f64 	%fd19, %fd18, 0d3BF921FB54442D19;
	cvt.rn.f32.f64 	%f104, %fd19;
	neg.f32 	%f105, %f104;
	setp.lt.s32 	%p38, %r181, 0;
	selp.f32 	%f125, %f105, %f104, %p38;
$L__BB0_40:
	mul.rn.f32 	%f107, %f125, %f125;
	and.b32  	%r186, %r207, 1;
	setp.eq.b32 	%p39, %r186, 1;
	selp.f32 	%f108, 0f3F800000, %f125, %p39;
	fma.rn.f32 	%f109, %f107, %f108, 0f00000000;
	fma.rn.f32 	%f110, %f107, 0f37CBAC00, 0fBAB607ED;
	selp.f32 	%f111, %f110, 0fB94D4153, %p39;
	selp.f32 	%f112, 0f3D2AAABB, 0f3C0885E4, %p39;
	fma.rn.f32 	%f113, %f111, %f107, %f112;
	selp.f32 	%f114, 0fBEFFFFFF, 0fBE2AAAA8, %p39;
	fma.rn.f32 	%f115, %f113, %f107, %f114;
	fma.rn.f32 	%f116, %f115, %f109, %f108;
	and.b32  	%r187, %r207, 2;
	setp.eq.s32 	%p40, %r187, 0;
	mov.f32 	%f117, 0f00000000;
	sub.f32 	%f118, %f117, %f116;
	selp.f32 	%f119, %f116, %f118, %p40;
	mul.f32 	%f120, %f23, %f119;
	st.global.f32 	[%rd17+8], %f120;
	ret;

}
	// .globl	_Z3RyTPfS_S_S_
.visible .entry _Z3RyTPfS_S_S_(
	.param .u64 .ptr .align 1 _Z3RyTPfS_S_S__param_0,
	.param .u64 .ptr .align 1 _Z3RyTPfS_S_S__param_1,
	.param .u64 .ptr .align 1 _Z3RyTPfS_S_S__param_2,
	.param .u64 .ptr .align 1 _Z3RyTPfS_S_S__param_3
)
{
	.reg .b32 	%r<6>;
	.reg .b32 	%f<34>;
	.reg .b64 	%rd<12>;

	ld.param.u64 	%rd1, [_Z3RyTPfS_S_S__param_0];
	ld.param.u64 	%rd2, [_Z3RyTPfS_S_S__param_1];
	ld.param.u64 	%rd3, [_Z3RyTPfS_S_S__param_2];
	ld.param.u64 	%rd4, [_Z3RyTPfS_S_S__param_3];
	cvta.to.global.u64 	%rd5, %rd4;
	cvta.to.global.u64 	%rd6, %rd2;
	cvta.to.global.u64 	%rd7, %rd3;
	cvta.to.global.u64 	%rd8, %rd1;
	mov.u32 	%r1, %ctaid.x;
	mov.u32 	%r2, %ntid.x;
	mov.u32 	%r3, %tid.x;
	mad.lo.s32 	%r4, %r1, %r2, %r3;
	ld.global.f32 	%f1, [%rd8];
	mul.lo.s32 	%r5, %r4, 3;
	mul.wide.s32 	%rd9, %r5, 4;
	add.s64 	%rd10, %rd7, %rd9;
	ld.global.f32 	%f2, [%rd10];
	ld.global.f32 	%f3, [%rd8+12];
	ld.global.f32 	%f4, [%rd10+4];
	mul.f32 	%f5, %f3, %f4;
	fma.rn.f32 	%f6, %f1, %f2, %f5;
	ld.global.f32 	%f7, [%rd8+24];
	ld.global.f32 	%f8, [%rd10+8];
	fma.rn.f32 	%f9, %f7, %f8, %f6;
	ld.global.f32 	%f10, [%rd6];
	add.f32 	%f11, %f10, %f9;
	add.s64 	%rd11, %rd5, %rd9;
	st.global.f32 	[%rd11], %f11;
	ld.global.f32 	%f12, [%rd8+4];
	ld.global.f32 	%f13, [%rd10];
	ld.global.f32 	%f14, [%rd8+16];
	ld.global.f32 	%f15, [%rd10+4];
	mul.f32 	%f16, %f14, %f15;
	fma.rn.f32 	%f17, %f12, %f13, %f16;
	ld.global.f32 	%f18, [%rd8+28];
	ld.global.f32 	%f19, [%rd10+8];
	fma.rn.f32 	%f20, %f18, %f19, %f17;
	ld.global.f32 	%f21, [%rd6+4];
	add.f32 	%f22, %f21, %f20;
	st.global.f32 	[%rd11+4], %f22;
	ld.global.f32 	%f23, [%rd8+8];
	ld.global.f32 	%f24, [%rd10];
	ld.global.f32 	%f25, [%rd8+20];
	ld.global.f32 	%f26, [%rd10+4];
	mul.f32 	%f27, %f25, %f26;
	fma.rn.f32 	%f28, %f23, %f24, %f27;
	ld.global.f32 	%f29, [%rd8+32];
	ld.global.f32 	%f30, [%rd10+8];
	fma.rn.f32 	%f31, %f29, %f30, %f28;
	ld.global.f32 	%f32, [%rd6+8];
	add.f32 	%f33, %f32, %f31;
	st.global.f32 	[%rd11+8], %f33;
	ret;

}
	// .globl	_Z5MatchPfS_iPi
.visible .entry _Z5MatchPfS_iPi(
	.param .u64 .ptr .align 1 _Z5MatchPfS_iPi_param_0,
	.param .u64 .ptr .align 1 _Z5MatchPfS_iPi_param_1,
	.param .u32 _Z5MatchPfS_iPi_param_2,
	.param .u64 .ptr .align 1 _Z5MatchPfS_iPi_param_3
)
{
	.reg .pred 	%p<49>;
	.reg .b32 	%r<109>;
	.reg .b32 	%f<360>;
	.reg .b64 	%rd<57>;

	ld.param.u64 	%rd7, [_Z5MatchPfS_iPi_param_0];
	ld.param.u64 	%rd8, [_Z5MatchPfS_iPi_param_1];
	ld.param.u32 	%r40, [_Z5MatchPfS_iPi_param_2];
	ld.param.u64 	%rd9, [_Z5MatchPfS_iPi_param_3];
	cvta.to.global.u64 	%rd10, %rd9;
	cvta.to.global.u64 	%rd1, %rd8;
	cvta.to.global.u64 	%rd11, %rd7;
	mov.u32 	%r42, %ctaid.x;
	mov.u32 	%r43, %ntid.x;
	mov.u32 	%r44, %tid.x;
	mad.lo.s32 	%r45, %r42, %r43, %r44;
	mul.lo.s32 	%r46, %r45, 3;
	mul.wide.s32 	%rd12, %r46, 4;
	add.s64 	%rd13, %rd11, %rd12;
	ld.global.f32 	%f1, [%rd13];
	ld.global.f32 	%f2, [%rd13+4];
	ld.global.f32 	%f3, [%rd13+8];
	shr.u32 	%r47, %r40, 31;
	add.s32 	%r48, %r40, %r47;
	shr.s32 	%r1, %r48, 1;
	setp.lt.s32 	%p1, %r40, 2;
	mul.wide.s32 	%rd14, %r45, 4;
	add.s64 	%rd2, %rd10, %rd14;
	mov.b32 	%r99, 0;
	mov.f32 	%f334, 0f47C35000;
	@%p1 bra 	$L__BB2_41;
	add.s32 	%r50, %r1, -1;
	and.b32  	%r2, %r1, 7;
	setp.lt.u32 	%p2, %r50, 7;
	mov.f32 	%f334, 0f47C35000;
	mov.b32 	%r96, 0;
	@%p2 bra 	$L__BB2_20;
	and.b32  	%r96, %r1, 1073741816;
	neg.s32 	%r102, %r96;
	mov.f32 	%f334, 0f47C35000;
	mov.b32 	%r101, 3;
	mov.b32 	%r100, 9;
$L__BB2_3:
	.pragma "nounroll";
	add.s32 	%r53, %r100, -9;
	mul.wide.u32 	%rd15, %r53, 4;
	add.s64 	%rd4, %rd1, %rd15;
	ld.global.f32 	%f77, [%rd4];
	ld.global.f32 	%f78, [%rd4+4];
	ld.global.f32 	%f79, [%rd4+8];
	sub.f32 	%f80, %f1, %f77;
	sub.f32 	%f81, %f2, %f78;
	mul.f32 	%f82, %f81, %f81;
	fma.rn.f32 	%f83, %f80, %f80, %f82;
	sub.f32 	%f84, %f3, %f79;
	fma.rn.f32 	%f25, %f84, %f84, %f83;
	setp.geu.f32 	%p3, %f25, %f334;
	@%p3 bra 	$L__BB2_5;
	add.s32 	%r54, %r101, -3;
	st.global.u32 	[%rd2], %r54;
	mov.f32 	%f334, %f25;
$L__BB2_5:
	ld.global.f32 	%f85, [%rd4+12];
	ld.global.f32 	%f86, [%rd4+16];
	ld.global.f32 	%f87, [%rd4+20];
	sub.f32 	%f88, %f1, %f85;
	sub.f32 	%f89, %f2, %f86;
	mul.f32 	%f90, %f89, %f89;
	fma.rn.f32 	%f91, %f88, %f88, %f90;
	sub.f32 	%f92, %f3, %f87;
	fma.rn.f32 	%f27, %f92, %f92, %f91;
	setp.geu.f32 	%p4, %f27, %f334;
	@%p4 bra 	$L__BB2_7;
	add.s32 	%r55, %r101, -2;
	st.global.u32 	[%rd2], %r55;
	mov.f32 	%f334, %f27;
$L__BB2_7:
	ld.global.f32 	%f93, [%rd4+24];
	ld.global.f32 	%f94, [%rd4+28];
	ld.global.f32 	%f95, [%rd4+32];
	sub.f32 	%f96, %f1, %f93;
	sub.f32 	%f97, %f2, %f94;
	mul.f32 	%f98, %f97, %f97;
	fma.rn.f32 	%f99, %f96, %f96, %f98;
	sub.f32 	%f100, %f3, %f95;
	fma.rn.f32 	%f29, %f100, %f100, %f99;
	setp.geu.f32 	%p5, %f29, %f334;
	@%p5 bra 	$L__BB2_9;
	add.s32 	%r56, %r101, -1;
	st.global.u32 	[%rd2], %r56;
	mov.f32 	%f334, %f29;
$L__BB2_9:
	mul.wide.u32 	%rd16, %r100, 4;
	add.s64 	%rd5, %rd1, %rd16;
	ld.global.f32 	%f101, [%rd5];
	ld.global.f32 	%f102, [%rd5+4];
	ld.global.f32 	%f103, [%rd5+8];
	sub.f32 	%f104, %f1, %f101;
	sub.f32 	%f105, %f2, %f102;
	mul.f32 	%f106, %f105, %f105;
	fma.rn.f32 	%f107, %f104, %f104, %f106;
	sub.f32 	%f108, %f3, %f103;
	fma.rn.f32 	%f31, %f108, %f108, %f107;
	setp.geu.f32 	%p6, %f31, %f334;
	@%p6 bra 	$L__BB2_11;
	st.global.u32 	[%rd2], %r101;
	mov.f32 	%f334, %f31;
$L__BB2_11:
	ld.global.f32 	%f109, [%rd5+12];
	ld.global.f32 	%f110, [%rd5+16];
	ld.global.f32 	%f111, [%rd5+20];
	sub.f32 	%f112, %f1, %f109;
	sub.f32 	%f113, %f2, %f110;
	mul.f32 	%f114, %f113, %f113;
	fma.rn.f32 	%f115, %f112, %f112, %f114;
	sub.f32 	%f116, %f3, %f111;
	fma.rn.f32 	%f33, %f116, %f116, %f115;
	setp.geu.f32 	%p7, %f33, %f334;
	@%p7 bra 	$L__BB2_13;
	add.s32 	%r57, %r101, 1;
	st.global.u32 	[%rd2], %r57;
	mov.f32 	%f334, %f33;
$L__BB2_13:
	ld.global.f32 	%f117, [%rd5+24];
	ld.global.f32 	%f118, [%rd5+28];
	ld.global.f32 	%f119, [%rd5+32];
	sub.f32 	%f120, %f1, %f117;
	sub.f32 	%f121, %f2, %f118;
	mul.f32 	%f122, %f121, %f121;
	fma.rn.f32 	%f123, %f120, %f120, %f122;
	sub.f32 	%f124, %f3, %f119;
	fma.rn.f32 	%f35, %f124, %f124, %f123;
	setp.geu.f32 	%p8, %f35, %f334;
	@%p8 bra 	$L__BB2_15;
	add.s32 	%r58, %r101, 2;
	st.global.u32 	[%rd2], %r58;
	mov.f32 	%f334, %f35;
$L__BB2_15:
	add.s32 	%r59, %r100, 9;
	mul.wide.u32 	%rd17, %r59, 4;
	add.s64 	%rd6, %rd1, %rd17;
	ld.global.f32 	%f125, [%rd6];
	ld.global.f32 	%f126, [%rd6+4];
	ld.global.f32 	%f127, [%rd6+8];
	sub.f32 	%f128, %f1, %f125;
	sub.f32 	%f129, %f2, %f126;
	mul.f32 	%f130, %f129, %f129;
	fma.rn.f32 	%f131, %f128, %f128, %f130;
	sub.f32 	%f132, %f3, %f127;
	fma.rn.f32 	%f37, %f132, %f132, %f131;
	setp.geu.f32 	%p9, %f37, %f334;
	@%p9 bra 	$L__BB2_17;
	add.s32 	%r60, %r101, 3;
	st.global.u32 	[%rd2], %r60;
	mov.f32 	%f334, %f37;
$L__BB2_17:
	ld.global.f32 	%f133, [%rd6+12];
	ld.global.f32 	%f134, [%rd6+16];
	ld.global.f32 	%f135, [%rd6+20];
	sub.f32 	%f136, %f1, %f133;
	sub.f32 	%f137, %f2, %f134;
	mul.f32 	%f138, %f137, %f137;
	fma.rn.f32 	%f139, %f136, %f136, %f138;
	sub.f32 	%f140, %f3, %f135;
	fma.rn.f32 	%f39, %f140, %f140, %f139;
	setp.geu.f32 	%p10, %f39, %f334;
	@%p10 bra 	$L__BB2_19;
	add.s32 	%r61, %r101, 4;
	st.global.u32 	[%rd2], %r61;
	mov.f32 	%f334, %f39;
$L__BB2_19:
	add.s32 	%r102, %r102, 8;
	add.s32 	%r101, %r101, 8;
	add.s32 	%r100, %r100, 24;
	setp.eq.s32 	%p11, %r102, 0;
	@%p11 bra 	$L__BB2_20;
	bra.uni 	$L__BB2_3;
$L__BB2_20:
	setp.eq.s32 	%p12, %r2, 0;
	mov.u32 	%r99, %r1;
	@%p12 bra 	$L__BB2_41;
	and.b32  	%r6, %r1, 3;
	setp.lt.u32 	%p13, %r2, 4;
	@%p13 bra 	$L__BB2_31;
	mul.lo.s32 	%r7, %r96, 3;
	mul.wide.u32 	%rd18, %r7, 4;
	add.s64 	%rd3, %rd1, %rd18;
	ld.global.f32 	%f142, [%rd3];
	ld.global.f32 	%f143, [%rd3+4];
	ld.global.f32 	%f144, [%rd3+8];
	sub.f32 	%f145, %f1, %f142;
	sub.f32 	%f146, %f2, %f143;
	mul.f32 	%f147, %f146, %f146;
	fma.rn.f32 	%f148, %f145, %f145, %f147;
	sub.f32 	%f149, %f3, %f144;
	fma.rn.f32 	%f6, %f149, %f149, %f148;
	setp.geu.f32 	%p14, %f6, %f334;
	@%p14 bra 	$L__BB2_24;
	st.global.u32 	[%rd2], %r96;
	mov.f32 	%f334, %f6;
$L__BB2_24:
	ld.global.f32 	%f150, [%rd3+12];
	ld.global.f32 	%f151, [%rd3+16];
	ld.global.f32 	%f152, [%rd3+20];
	sub.f32 	%f153, %f1, %f150;
	sub.f32 	%f154, %f2, %f151;
	mul.f32 	%f155, %f154, %f154;
	fma.rn.f32 	%f156, %f153, %f153, %f155;
	sub.f32 	%f157, %f3, %f152;
	fma.rn.f32 	%f8, %f157, %f157, %f156;
	setp.geu.f32 	%p15, %f8, %f334;
	@%p15 bra 	$L__BB2_26;
	add.s32 	%r62, %r96, 1;
	st.global.u32 	[%rd2], %r62;
	mov.f32 	%f334, %f8;
$L__BB2_26:
	ld.global.f32 	%f158, [%rd3+24];
	ld.global.f32 	%f159, [%rd3+28];
	ld.global.f32 	%f160, [%rd3+32];
	sub.f32 	%f161, %f1, %f158;
	sub.f32 	%f162, %f2, %f159;
	mul.f32 	%f163, %f162, %f162;
	fma.rn.f32 	%f164, %f161, %f161, %f163;
	sub.f32 	%f165, %f3, %f160;
	fma.rn.f32 	%f10, %f165, %f165, %f164;
	setp.geu.f32 	%p16, %f10, %f334;
	@%p16 bra 	$L__BB2_28;
	add.s32 	%r63, %r96, 2;
	st.global.u32 	[%rd2], %r63;
	mov.f32 	%f334, %f10;
$L__BB2_28:
	add.s32 	%r64, %r7, 9;
	mul.wide.u32 	%rd19, %r64, 4;
	add.s64 	%rd20, %rd1, %rd19;
	ld.global.f32 	%f166, [%rd20];
	ld.global.f32 	%f167, [%rd20+4];
	ld.global.f32 	%f168, [%rd20+8];
	sub.f32 	%f169, %f1, %f166;
	sub.f32 	%f170, %f2, %f167;
	mul.f32 	%f171, %f170, %f170;
	fma.rn.f32 	%f172, %f169, %f169, %f171;
	sub.f32 	%f173, %f3, %f168;
	fma.rn.f32 	%f12, %f173, %f173, %f172;
	setp.geu.f32 	%p17, %f12, %f334;
	@%p17 bra 	$L__BB2_30;
	add.s32 	%r65, %r96, 3;
	st.global.u32 	[%rd2], %r65;
	mov.f32 	%f334, %f12;
$L__BB2_30:
	add.s32 	%r96, %r96, 4;
$L__BB2_31:
	setp.eq.s32 	%p18, %r6, 0;
	mov.u32 	%r99, %r1;
	@%p18 bra 	$L__BB2_41;
	setp.eq.s32 	%p19, %r6, 1;
	@%p19 bra 	$L__BB2_38;
	mul.lo.s32 	%r10, %r96, 3;
	mul.wide.u32 	%rd21, %r10, 4;
	add.s64 	%rd22, %rd1, %rd21;
	ld.global.f32 	%f175, [%rd22];
	ld.global.f32 	%f176, [%rd22+4];
	ld.global.f32 	%f177, [%rd22+8];
	sub.f32 	%f178, %f1, %f175;
	sub.f32 	%f179, %f2, %f176;
	mul.f32 	%f180, %f179, %f179;
	fma.rn.f32 	%f181, %f178, %f178, %f180;
	sub.f32 	%f182, %f3, %f177;
	fma.rn.f32 	%f16, %f182, %f182, %f181;
	setp.geu.f32 	%p20, %f16, %f334;
	@%p20 bra 	$L__BB2_35;
	st.global.u32 	[%rd2], %r96;
	mov.f32 	%f334, %f16;
$L__BB2_35:
	add.s32 	%r66, %r10, 3;
	mul.wide.u32 	%rd23, %r66, 4;
	add.s64 	%rd24, %rd1, %rd23;
	ld.global.f32 	%f183, [%rd24];
	ld.global.f32 	%f184, [%rd24+4];
	ld.global.f32 	%f185, [%rd24+8];
	sub.f32 	%f186, %f1, %f183;
	sub.f32 	%f187, %f2, %f184;
	mul.f32 	%f188, %f187, %f187;
	fma.rn.f32 	%f189, %f186, %f186, %f188;
	sub.f32 	%f190, %f3, %f185;
	fma.rn.f32 	%f18, %f190, %f190, %f189;
	setp.geu.f32 	%p21, %f18, %f334;
	@%p21 bra 	$L__BB2_37;
	add.s32 	%r67, %r96, 1;
	st.global.u32 	[%rd2], %r67;
	mov.f32 	%f334, %f18;
$L__BB2_37:
	add.s32 	%r96, %r96, 2;
$L__BB2_38:
	and.b32  	%r68, %r1, 1;
	setp.eq.b32 	%p22, %r68, 1;
	not.pred 	%p23, %p22;
	mov.u32 	%r99, %r1;
	@%p23 bra 	$L__BB2_41;
	mul.lo.s32 	%r69, %r96, 3;
	mul.wide.u32 	%rd25, %r69, 4;
	add.s64 	%rd26, %rd1, %rd25;
	ld.global.f32 	%f191, [%rd26];
	ld.global.f32 	%f192, [%rd26+4];
	ld.global.f32 	%f193, [%rd26+8];
	sub.f32 	%f194, %f1, %f191;
	sub.f32 	%f195, %f2, %f192;
	mul.f32 	%f196, %f195, %f195;
	fma.rn.f32 	%f197, %f194, %f194, %f196;
	sub.f32 	%f198, %f3, %f193;
	fma.rn.f32 	%f22, %f198, %f198, %f197;
	setp.geu.f32 	%p24, %f22, %f334;
	mov.u32 	%r99, %r1;
	@%p24 bra 	$L__BB2_41;
	st.global.u32 	[%rd2], %r96;
	mov.f32 	%f334, %f22;
	mov.u32 	%r99, %r1;
$L__BB2_41:
	setp.ge.s32 	%p25, %r99, %r40;
	@%p25 bra 	$L__BB2_83;
	sub.s32 	%r14, %r40, %r99;
	and.b32  	%r15, %r14, 7;
	sub.s32 	%r70, %r99, %r40;
	setp.gt.u32 	%p26, %r70, -8;
	@%p26 bra 	$L__BB2_62;
	add.s32 	%r105, %r99, 3;
	mad.lo.s32 	%r104, %r99, 3, 12;
	and.b32  	%r71, %r14, -8;
	neg.s32 	%r103, %r71;
$L__BB2_44:
	.pragma "nounroll";
	add.s32 	%r72, %r104, -12;
	mul.wide.u32 	%rd27, %r72, 4;
	add.s64 	%rd28, %rd1, %rd27;
	ld.global.f32 	%f199, [%rd28];
	ld.global.f32 	%f200, [%rd28+4];
	ld.global.f32 	%f201, [%rd28+8];
	sub.f32 	%f202, %f1, %f199;
	sub.f32 	%f203, %f2, %f200;
	mul.f32 	%f204, %f203, %f203;
	fma.rn.f32 	%f205, %f202, %f202, %f204;
	sub.f32 	%f206, %f3, %f201;
	fma.rn.f32 	%f42, %f206, %f206, %f205;
	setp.geu.f32 	%p27, %f42, %f334;
	@%p27 bra 	$L__BB2_46;
	add.s32 	%r73, %r105, -3;
	st.global.u32 	[%rd2], %r73;
	mov.f32 	%f334, %f42;
$L__BB2_46:
	add.s32 	%r74, %r104, -9;
	mul.wide.u32 	%rd29, %r74, 4;
	add.s64 	%rd30, %rd1, %rd29;
	ld.global.f32 	%f207, [%rd30];
	ld.global.f32 	%f208, [%rd30+4];
	ld.global.f32 	%f209, [%rd30+8];
	sub.f32 	%f210, %f1, %f207;
	sub.f32 	%f211, %f2, %f208;
	mul.f32 	%f212, %f211, %f211;
	fma.rn.f32 	%f213, %f210, %f210, %f212;
	sub.f32 	%f214, %f3, %f209;
	fma.rn.f32 	%f44, %f214, %f214, %f213;
	setp.geu.f32 	%p28, %f44, %f334;
	@%p28 bra 	$L__BB2_48;
	add.s32 	%r75, %r105, -2;
	st.global.u32 	[%rd2], %r75;
	mov.f32 	%f334, %f44;
$L__BB2_48:
	add.s32 	%r76, %r104, -6;
	mul.wide.u32 	%rd31, %r76, 4;
	add.s64 	%rd32, %rd1, %rd31;
	ld.global.f32 	%f215, [%rd32];
	ld.global.f32 	%f216, [%rd32+4];
	ld.global.f32 	%f217, [%rd32+8];
	sub.f32 	%f218, %f1, %f215;
	sub.f32 	%f219, %f2, %f216;
	mul.f32 	%f220, %f219, %f219;
	fma.rn.f32 	%f221, %f218, %f218, %f220;
	sub.f32 	%f222, %f3, %f217;
	fma.rn.f32 	%f46, %f222, %f222, %f221;
	setp.geu.f32 	%p29, %f46, %f334;
	@%p29 bra 	$L__BB2_50;
	add.s32 	%r77, %r105, -1;
	st.global.u32 	[%rd2], %r77;
	mov.f32 	%f334, %f46;
$L__BB2_50:
	add.s32 	%r78, %r104, -3;
	mul.wide.u32 	%rd33, %r78, 4;
	add.s64 	%rd34, %rd1, %rd33;
	ld.global.f32 	%f223, [%rd34];
	ld.global.f32 	%f224, [%rd34+4];
	ld.global.f32 	%f225, [%rd34+8];
	sub.f32 	%f226, %f1, %f223;
	sub.f32 	%f227, %f2, %f224;
	mul.f32 	%f228, %f227, %f227;
	fma.rn.f32 	%f229, %f226, %f226, %f228;
	sub.f32 	%f230, %f3, %f225;
	fma.rn.f32 	%f48, %f230, %f230, %f229;
	setp.geu.f32 	%p30, %f48, %f334;
	@%p30 bra 	$L__BB2_52;
	st.global.u32 	[%rd2], %r105;
	mov.f32 	%f334, %f48;
$L__BB2_52:
	mul.wide.u32 	%rd35, %r104, 4;
	add.s64 	%rd36, %rd1, %rd35;
	ld.global.f32 	%f231, [%rd36];
	ld.global.f32 	%f232, [%rd36+4];
	ld.global.f32 	%f233, [%rd36+8];
	sub.f32 	%f234, %f1, %f231;
	sub.f32 	%f235, %f2, %f232;
	mul.f32 	%f236, %f235, %f235;
	fma.rn.f32 	%f237, %f234, %f234, %f236;
	sub.f32 	%f238, %f3, %f233;
	fma.rn.f32 	%f50, %f238, %f238, %f237;
	setp.geu.f32 	%p31, %f50, %f334;
	@%p31 bra 	$L__BB2_54;
	add.s32 	%r79, %r105, 1;
	st.global.u32 	[%rd2], %r79;
	mov.f32 	%f334, %f50;
$L__BB2_54:
	add.s32 	%r80, %r104, 3;
	mul.wide.u32 	%rd37, %r80, 4;
	add.s64 	%rd38, %rd1, %rd37;
	ld.global.f32 	%f239, [%rd38];
	ld.global.f32 	%f240, [%rd38+4];
	ld.global.f32 	%f241, [%rd38+8];
	sub.f32 	%f242, %f1, %f239;
	sub.f32 	%f243, %f2, %f240;
	mul.f32 	%f244, %f243, %f243;
	fma.rn.f32 	%f245, %f242, %f242, %f244;
	sub.f32 	%f246, %f3, %f241;
	fma.rn.f32 	%f52, %f246, %f246, %f245;
	setp.geu.f32 	%p32, %f52, %f334;
	@%p32 bra 	$L__BB2_56;
	add.s32 	%r81, %r105, 2;
	st.global.u32 	[%rd2], %r81;
	mov.f32 	%f334, %f52;
$L__BB2_56:
	add.s32 	%r82, %r104, 6;
	mul.wide.u32 	%rd39, %r82, 4;
	add.s64 	%rd40, %rd1, %rd39;
	ld.global.f32 	%f247, [%rd40];
	ld.global.f32 	%f248, [%rd40+4];
	ld.global.f32 	%f249, [%rd40+8];
	sub.f32 	%f250, %f1, %f247;
	sub.f32 	%f251, %f2, %f248;
	mul.f32 	%f252, %f251, %f251;
	fma.rn.f32 	%f253, %f250, %f250, %f252;
	sub.f32 	%f254, %f3, %f249;
	fma.rn.f32 	%f54, %f254, %f254, %f253;
	setp.geu.f32 	%p33, %f54, %f334;
	@%p33 bra 	$L__BB2_58;
	add.s32 	%r83, %r105, 3;
	st.global.u32 	[%rd2], %r83;
	mov.f32 	%f334, %f54;
$L__BB2_58:
	add.s32 	%r84, %r104, 9;
	mul.wide.u32 	%rd41, %r84, 4;
	add.s64 	%rd42, %rd1, %rd41;
	ld.global.f32 	%f255, [%rd42];
	ld.global.f32 	%f256, [%rd42+4];
	ld.global.f32 	%f257, [%rd42+8];
	sub.f32 	%f258, %f1, %f255;
	sub.f32 	%f259, %f2, %f256;
	mul.f32 	%f260, %f259, %f259;
	fma.rn.f32 	%f261, %f258, %f258, %f260;
	sub.f32 	%f262, %f3, %f257;
	fma.rn.f32 	%f56, %f262, %f262, %f261;
	setp.geu.f32 	%p34, %f56, %f334;
	@%p34 bra 	$L__BB2_60;
	add.s32 	%r85, %r105, 4;
	st.global.u32 	[%rd2], %r85;
	mov.f32 	%f334, %f56;
$L__BB2_60:
	add.s32 	%r105, %r105, 8;
	add.s32 	%r104, %r104, 24;
	add.s32 	%r103, %r103, 8;
	setp.ne.s32 	%p35, %r103, 0;
	@%p35 bra 	$L__BB2_44;
	add.s32 	%r99, %r105, -3;
$L__BB2_62:
	setp.eq.s32 	%p36, %r15, 0;
	@%p36 bra 	$L__BB2_83;
	and.b32  	%r33, %r14, 3;
	setp.lt.u32 	%p37, %r15, 4;
	@%p37 bra 	$L__BB2_73;
	mul.lo.s32 	%r34, %r99, 3;
	mul.wide.u32 	%rd43, %r34, 4;
	add.s64 	%rd44, %rd1, %rd43;
	ld.global.f32 	%f263, [%rd44];
	ld.global.f32 	%f264, [%rd44+4];
	ld.global.f32 	%f265, [%rd44+8];
	sub.f32 	%f266, %f1, %f263;
	sub.f32 	%f267, %f2, %f264;
	mul.f32 	%f268, %f267, %f267;
	fma.rn.f32 	%f269, %f266, %f266, %f268;
	sub.f32 	%f270, %f3, %f265;
	fma.rn.f32 	%f59, %f270, %f270, %f269;
	setp.geu.f32 	%p38, %f59, %f334;
	@%p38 bra 	$L__BB2_66;
	st.global.u32 	[%rd2], %r99;
	mov.f32 	%f334, %f59;
$L__BB2_66:
	add.s32 	%r86, %r34, 3;
	mul.wide.u32 	%rd45, %r86, 4;
	add.s64 	%rd46, %rd1, %rd45;
	ld.global.f32 	%f271, [%rd46];
	ld.global.f32 	%f272, [%rd46+4];
	ld.global.f32 	%f273, [%rd46+8];
	sub.f32 	%f274, %f1, %f271;
	sub.f32 	%f275, %f2, %f272;
	mul.f32 	%f276, %f275, %f275;
	fma.rn.f32 	%f277, %f274, %f274, %f276;
	sub.f32 	%f278, %f3, %f273;
	fma.rn.f32 	%f61, %f278, %f278, %f277;
	setp.geu.f32 	%p39, %f61, %f334;
	@%p39 bra 	$L__BB2_68;
	add.s32 	%r87, %r99, 1;
	st.global.u32 	[%rd2], %r87;
	mov.f32 	%f334, %f61;
$L__BB2_68:
	add.s32 	%r88, %r34, 6;
	mul.wide.u32 	%rd47, %r88, 4;
	add.s64 	%rd48, %rd1, %rd47;
	ld.global.f32 	%f279, [%rd48];
	ld.global.f32 	%f280, [%rd48+4];
	ld.global.f32 	%f281, [%rd48+8];
	sub.f32 	%f282, %f1, %f279;
	sub.f32 	%f283, %f2, %f280;
	mul.f32 	%f284, %f283, %f283;
	fma.rn.f32 	%f285, %f282, %f282, %f284;
	sub.f32 	%f286, %f3, %f281;
	fma.rn.f32 	%f63, %f286, %f286, %f285;
	setp.geu.f32 	%p40, %f63, %f334;
	@%p40 bra 	$L__BB2_70;
	add.s32 	%r89, %r99, 2;
	st.global.u32 	[%rd2], %r89;
	mov.f32 	%f334, %f63;
$L__BB2_70:
	add.s32 	%r90, %r34, 9;
	mul.wide.u32 	%rd49, %r90, 4;
	add.s64 	%rd50, %rd1, %rd49;
	ld.global.f32 	%f287, [%rd50];
	ld.global.f32 	%f288, [%rd50+4];
	ld.global.f32 	%f289, [%rd50+8];
	sub.f32 	%f290, %f1, %f287;
	sub.f32 	%f291, %f2, %f288;
	mul.f32 	%f292, %f291, %f291;
	fma.rn.f32 	%f293, %f290, %f290, %f292;
	sub.f32 	%f294, %f3, %f289;
	fma.rn.f32 	%f65, %f294, %f294, %f293;
	setp.geu.f32 	%p41, %f65, %f334;
	@%p41 bra 	$L__BB2_72;
	add.s32 	%r91, %r99, 3;
	st.global.u32 	[%rd2], %r91;
	mov.f32 	%f334, %f65;
$L__BB2_72:
	add.s32 	%r99, %r99, 4;
$L__BB2_73:
	setp.eq.s32 	%p42, %r33, 0;
	@%p42 bra 	$L__BB2_83;
	setp.eq.s32 	%p43, %r33, 1;
	@%p43 bra 	$L__BB2_80;
	mul.lo.s32 	%r37, %r99, 3;
	mul.wide.u32 	%rd51, %r37, 4;
	add.s64 	%rd52, %rd1, %rd51;
	ld.global.f32 	%f295, [%rd52];
	ld.global.f32 	%f296, [%rd52+4];
	ld.global.f32 	%f297, [%rd52+8];
	sub.f32 	%f298, %f1, %f295;
	sub.f32 	%f299, %f2, %f296;
	mul.f32 	%f300, %f299, %f299;
	fma.rn.f32 	%f301, %f298, %f298, %f300;
	sub.f32 	%f302, %f3, %f297;
	fma.rn.f32 	%f68, %f302, %f302, %f301;
	setp.geu.f32 	%p44, %f68, %f334;
	@%p44 bra 	$L__BB2_77;
	st.global.u32 	[%rd2], %r99;
	mov.f32 	%f334, %f68;
$L__BB2_77:
	add.s32 	%r92, %r37, 3;
	mul.wide.u32 	%rd53, %r92, 4;
	add.s64 	%rd54, %rd1, %rd53;
	ld.global.f32 	%f303, [%rd54];
	ld.global.f32 	%f304, [%rd54+4];
	ld.global.f32 	%f305, [%rd54+8];
	sub.f32 	%f306, %f1, %f303;
	sub.f32 	%f307, %f2, %f304;
	mul.f32 	%f308, %f307, %f307;
	fma.rn.f32 	%f309, %f306, %f306, %f308;
	sub.f32 	%f310, %f3, %f305;
	fma.rn.f32 	%f70, %f310, %f310, %f309;
	setp.geu.f32 	%p45, %f70, %f334;
	@%p45 bra 	$L__BB2_79;
	add.s32 	%r93, %r99, 1;
	st.global.u32 	[%rd2], %r93;
	mov.f32 	%f334, %f70;
$L__BB2_79:
	add.s32 	%r99, %r99, 2;
$L__BB2_80:
	and.b32  	%r94, %r14, 1;
	setp.eq.b32 	%p46, %r94, 1;
	not.pred 	%p47, %p46;
	@%p47 bra 	$L__BB2_83;
	mul.lo.s32 	%r95, %r99, 3;
	mul.wide.u32 	%rd55, %r95, 4;
	add.s64 	%rd56, %rd1, %rd55;
	ld.global.f32 	%f311, [%rd56];
	ld.global.f32 	%f312, [%rd56+4];
	ld.global.f32 	%f313, [%rd56+8];
	sub.f32 	%f314, %f1, %f311;
	sub.f32 	%f315, %f2, %f312;
	mul.f32 	%f316, %f315, %f315;
	fma.rn.f32 	%f317, %f314, %f314, %f316;
	sub.f32 	%f318, %f3, %f313;
	fma.rn.f32 	%f319, %f318, %f318, %f317;
	setp.geu.f32 	%p48, %f319, %f334;
	@%p48 bra 	$L__BB2_83;
	st.global.u32 	[%rd2], %r99;
$L__BB2_83:
	ret;

}


// ===== COMPILED SASS (sm_100) =====

	.target	sm_100

	.elftype	@"ET_EXEC"


//--------------------- .note.nv.tkinfo           --------------------------
	.section	.note.nv.tkinfo,"",@"SHT_NOTE"
	.sectionflags	@"SHF_NOTE_NV_TKINFO"
	.tkinfo
        /*0018*/ 	.word	0x00000002
        /*0030*/ 	.string	""
        /*0030*/ 	.string	"ptxas"
        /*0030*/ 	.string	"Cuda compilation tools, release 13.0, V13.0.88"
        /*0030*/ 	.string	"Build cuda_13.0.r13.0/compiler.36424714_0"
        /*0030*/ 	.string	"-arch sm_100 -m 64 "



//--------------------- .note.nv.cuinfo           --------------------------
	.section	.note.nv.cuinfo,"",@"SHT_NOTE"
	.sectionflags	@"SHF_NOTE_NV_CUINFO"
        /*0018*/ 	.short	0x0002
        /*001a*/ 	.short	0x0064
        /*001c*/ 	.short	0x0082
	.zero		2


//--------------------- .nv.info                  --------------------------
	.section	.nv.info,"",@"SHT_CUDA_INFO"
	.align	4


	//----- nvinfo : EIATTR_REGCOUNT
	.align		4
        /*0000*/ 	.byte	0x04, 0x2f
        /*0002*/ 	.short	(.L_2 - .L_1)
	.align		4
.L_1:
        /*0004*/ 	.word	index@(_Z10ConversionPfPmS_S_S_)
        /*0008*/ 	.word	0x0000001d


	//----- nvinfo : EIATTR_FRAME_SIZE
	.align		4
.L_2:
        /*000c*/ 	.byte	0x04, 0x11
        /*000e*/ 	.short	(.L_4 - .L_3)
	.align		4
.L_3:
        /*0010*/ 	.word	index@($__internal_0_$__cuda_sm20_div_rn_f64_full)
        /*0014*/ 	.word	0x00000020


	//----- nvinfo : EIATTR_FRAME_SIZE
	.align		4
.L_4:
        /*0018*/ 	.byte	0x04, 0x11
        /*001a*/ 	.short	(.L_6 - .L_5)
	.align		4
.L_5:
        /*001c*/ 	.word	index@(_Z10ConversionPfPmS_S_S_)
        /*0020*/ 	.word	0x00000020


	//----- nvinfo : EIATTR_REGCOUNT
	.align		4
.L_6:
        /*0024*/ 	.byte	0x04, 0x2f
        /*0026*/ 	.short	(.L_8 - .L_7)
	.align		4
.L_7:
        /*0028*/ 	.word	index@(_Z3RyTPfS_S_S_)
        /*002c*/ 	.word	0x00000016


	//----- nvinfo : EIATTR_FRAME_SIZE
	.align		4
.L_8:
        /*0030*/ 	.byte	0x04, 0x11
        /*0032*/ 	.short	(.L_10 - .L_9)
	.align		4
.L_9:
        /*0034*/ 	.word	index@(_Z3RyTPfS_S_S_)
        /*0038*/ 	.word	0x00000000


	//----- nvinfo : EIATTR_REGCOUNT
	.align		4
.L_10:
        /*003c*/ 	.byte	0x04, 0x2f
        /*003e*/ 	.short	(.L_12 - .L_11)
	.align		4
.L_11:
        /*0040*/ 	.word	index@(_Z5MatchPfS_iPi)
        /*0044*/ 	.word	0x0000001c


	//----- nvinfo : EIATTR_FRAME_SIZE
	.align		4
.L_12:
        /*0048*/ 	.byte	0x04, 0x11
        /*004a*/ 	.short	(.L_14 - .L_13)
	.align		4
.L_13:
        /*004c*/ 	.word	index@(_Z5MatchPfS_iPi)
        /*0050*/ 	.word	0x00000000


	//----- nvinfo : EIATTR_MIN_STACK_SIZE
	.align		4
.L_14:
        /*0054*/ 	.byte	0x04, 0x12
        /*0056*/ 	.short	(.L_16 - .L_15)
	.align		4
.L_15:
        /*0058*/ 	.word	index@(_Z5MatchPfS_iPi)
        /*005c*/ 	.word	0x00000000


	//----- nvinfo : EIATTR_MIN_STACK_SIZE
	.align		4
.L_16:
        /*0060*/ 	.byte	0x04, 0x12
        /*0062*/ 	.short	(.L_18 - .L_17)
	.align		4
.L_17:
        /*0064*/ 	.word	index@(_Z3RyTPfS_S_S_)
        /*0068*/ 	.word	0x00000000


	//----- nvinfo : EIATTR_MIN_STACK_SIZE
	.align		4
.L_18:
        /*006c*/ 	.byte	0x04, 0x12
        /*006e*/ 	.short	(.L_20 - .L_19)
	.align		4
.L_19:
        /*0070*/ 	.word	index@(_Z10ConversionPfPmS_S_S_)
        /*0074*/ 	.word	0x00000020
.L_20:


//--------------------- .nv.compat                --------------------------
	.section	.nv.compat,"",@"SHT_CUDA_COMPAT_INFO"
	.align	4
        /*0000*/ 	.byte	0x02, 0x09, 0x00, 0x00, 0x02, 0x02, 0x01, 0x00, 0x02, 0x05, 0x05, 0x00, 0x03, 0x07, 0x01, 0x01
        /*0010*/ 	.byte	0x02, 0x03, 0x00, 0x00, 0x02, 0x06, 0x01, 0x00, 0x04, 0x0b, 0x08, 0x00, 0x01, 0x00, 0x00, 0x00
        /*0020*/ 	.byte	0x00, 0x00, 0x00, 0x00


//--------------------- .nv.info._Z5MatchPfS_iPi  --------------------------
	.section	.nv.info._Z5MatchPfS_iPi,"",@"SHT_CUDA_INFO"
	.sectionflags	@""
	.align	4


	//----- nvinfo : EIATTR_CUDA_API_VERSION
	.align		4
        /*0000*/ 	.byte	0x04, 0x37
        /*0002*/ 	.short	(.L_22 - .L_21)
.L_21:
        /*0004*/ 	.word	0x00000082


	//----- nvinfo : EIATTR_KPARAM_INFO
	.align		4
.L_22:
        /*0008*/ 	.byte	0x04, 0x17
        /*000a*/ 	.short	(.L_24 - .L_23)
.L_23:
        /*000c*/ 	.word	0x00000000
        /*0010*/ 	.short	0x0003
        /*0012*/ 	.short	0x0018
        /*0014*/ 	.byte	0x00, 0xf5, 0x21, 0x00


	//----- nvinfo : EIATTR_KPARAM_INFO
	.align		4
.L_24:
        /*0018*/ 	.byte	0x04, 0x17
        /*001a*/ 	.short	(.L_26 - .L_25)
.L_25:
        /*001c*/ 	.word	0x00000000
        /*0020*/ 	.short	0x0002
        /*0022*/ 	.short	0x0010
        /*0024*/ 	.byte	0x00, 0xf0, 0x11, 0x00


	//----- nvinfo : EIATTR_KPARAM_INFO
	.align		4
.L_26:
        /*0028*/ 	.byte	0x04, 0x17
        /*002a*/ 	.short	(.L_28 - .L_27)
.L_27:
        /*002c*/ 	.word	0x00000000
        /*0030*/ 	.short	0x0001
        /*0032*/ 	.short	0x0008
        /*0034*/ 	.byte	0x00, 0xf5, 0x21, 0x00


	//----- nvinfo : EIATTR_KPARAM_INFO
	.align		4
.L_28:
        /*0038*/ 	.byte	0x04, 0x17
        /*003a*/ 	.short	(.L_30 - .L_29)
.L_29:
        /*003c*/ 	.word	0x00000000
        /*0040*/ 	.short	0x0000
        /*0042*/ 	.short	0x0000
        /*0044*/ 	.byte	0x00, 0xf5, 0x21, 0x00


	//----- nvinfo : EIATTR_SPARSE_MMA_MASK
	.align		4
.L_30:
        /*0048*/ 	.byte	0x03, 0x50
        /*004a*/ 	.short	0x0000


	//----- nvinfo : EIATTR_MAXREG_COUNT
	.align		4
        /*004c*/ 	.byte	0x03, 0x1b
        /*004e*/ 	.short	0x00ff


	//----- nvinfo : EIATTR_MERCURY_ISA_VERSION
	.align		4
        /*0050*/ 	.byte	0x03, 0x5f
        /*0052*/ 	.short	0x0101


	//----- nvinfo : EIATTR_VRC_CTA_INIT_COUNT
	.align		4
        /*0054*/ 	.byte	0x02, 0x4a
	.zero		1
	.zero		1


	//----- nvinfo : EIATTR_EXIT_INSTR_OFFSETS
	.align		4
        /*0058*/ 	.byte	0x04, 0x1c
        /*005a*/ 	.short	(.L_32 - .L_31)


	//   ....[0]....
.L_31:
        /*005c*/ 	.word	0x000017d0


	//   ....[1]....
        /*0060*/ 	.word	0x000020a0


	//   ....[2]....
        /*0064*/ 	.word	0x000024e0


	//   ....[3]....
        /*0068*/ 	.word	0x00002740


	//   ....[4]....
        /*006c*/ 	.word	0x00002820


	//   ....[5]....
        /*0070*/ 	.word	0x00002840


	//----- nvinfo : EIATTR_CRS_STACK_SIZE
	.align		4
.L_32:
        /*0074*/ 	.byte	0x04, 0x1e
        /*0076*/ 	.short	(.L_34 - .L_33)
.L_33:
        /*0078*/ 	.word	0x00000000


	//----- nvinfo : EIATTR_CBANK_PARAM_SIZE
	.align		4
.L_34:
        /*007c*/ 	.byte	0x03, 0x19
        /*007e*/ 	.short	0x0020


	//----- nvinfo : EIATTR_PARAM_CBANK
	.align		4
        /*0080*/ 	.byte	0x04, 0x0a
        /*0082*/ 	.short	(.L_36 - .L_35)
	.align		4
.L_35:
        /*0084*/ 	.word	index@(.nv.constant0._Z5MatchPfS_iPi)
        /*0088*/ 	.short	0x0380
        /*008a*/ 	.short	0x0020


	//----- nvinfo : EIATTR_SW_WAR
	.align		4
.L_36:
        /*008c*/ 	.byte	0x04, 0x36
        /*008e*/ 	.short	(.L_38 - .L_37)
.L_37:
        /*0090*/ 	.word	0x00000008
.L_38:


//--------------------- .nv.info._Z3RyTPfS_S_S_   --------------------------
	.section	.nv.info._Z3RyTPfS_S_S_,"",@"SHT_CUDA_INFO"
	.sectionflags	@""
	.align	4


	//----- nvinfo : EIATTR_CUDA_API_VERSION
	.align		4
        /*0000*/ 	.byte	0x04, 0x37
        /*0002*/ 	.short	(.L_40 - .L_39)
.L_39:
        /*0004*/ 	.word	0x00000082


	//----- nvinfo : EIATTR_KPARAM_INFO
	.align		4
.L_40:
        /*0008*/ 	.byte	0x04, 0x17
        /*000a*/ 	.short	(.L_42 - .L_41)
.L_41:
        /*000c*/ 	.word	0x00000000
        /*0010*/ 	.short	0x0003
        /*0012*/ 	.short	0x0018
        /*0014*/ 	.byte	0x00, 0xf5, 0x21, 0x00


	//----- nvinfo : EIATTR_KPARAM_INFO
	.align		4
.L_42:
        /*0018*/ 	.byte	0x04, 0x17
        /*001a*/ 	.short	(.L_44 - .L_43)
.L_43:
        /*001c*/ 	.word	0x00000000
        /*0020*/ 	.short	0x0002
        /*0022*/ 	.short	0x0010
        /*0024*/ 	.byte	0x00, 0xf5, 0x21, 0x00


	//----- nvinfo : EIATTR_KPARAM_INFO
	.align		4
.L_44:
        /*0028*/ 	.byte	0x04, 0x17
        /*002a*/ 	.short	(.L_46 - .L_45)
.L_45:
        /*002c*/ 	.word	0x00000000
        /*0030*/ 	.short	0x0001
        /*0032*/ 	.short	0x0008
        /*0034*/ 	.byte	0x00, 0xf5, 0x21, 0x00


	//----- nvinfo : EIATTR_KPARAM_INFO
	.align		4
.L_46:
        /*0038*/ 	.byte	0x04, 0x17
        /*003a*/ 	.short	(.L_48 - .L_47)
.L_47:
        /*003c*/ 	.word	0x00000000
        /*0040*/ 	.short	0x0000
        /*0042*/ 	.short	0x0000
        /*0044*/ 	.byte	0x00, 0xf5, 0x21, 0x00


	//----- nvinfo : EIATTR_SPARSE_MMA_MASK
	.align		4
.L_48:
        /*0048*/ 	.byte	0x03, 0x50
        /*004a*/ 	.short	0x0000


	//----- nvinfo : EIATTR_MAXREG_COUNT
	.align		4
        /*004c*/ 	.byte	0x03, 0x1b
        /*004e*/ 	.short	0x00ff


	//----- nvinfo : EIATTR_MERCURY_ISA_VERSION
	.align		4
        /*0050*/ 	.byte	0x03, 0x5f
        /*0052*/ 	.short	0x0101


	//----- nvinfo : EIATTR_VRC_CTA_INIT_COUNT
	.align		4
        /*0054*/ 	.byte	0x02, 0x4a
	.zero		1
	.zero		1


	//----- nvinfo : EIATTR_EXIT_INSTR_OFFSETS
	.align		4
        /*0058*/ 	.byte	0x04, 0x1c
        /*005a*/ 	.short	(.L_50 - .L_49)


	//   ....[0]....
.L_49:
        /*005c*/ 	.word	0x00000310


	//----- nvinfo : EIATTR_CBANK_PARAM_SIZE
	.align		4
.L_50:
        /*0060*/ 	.byte	0x03, 0x19
        /*0062*/ 	.short	0x0020


	//----- nvinfo : EIATTR_PARAM_CBANK
	.align		4
        /*0064*/ 	.byte	0x04, 0x0a
        /*0066*/ 	.short	(.L_52 - .L_51)
	.align		4
.L_51:
        /*0068*/ 	.word	index@(.nv.constant0._Z3RyTPfS_S_S_)
        /*006c*/ 	.short	0x0380
        /*006e*/ 	.short	0x0020


	//----- nvinfo : EIATTR_SW_WAR
	.align		4
.L_52:
        /*0070*/ 	.byte	0x04, 0x36
        /*0072*/ 	.short	(.L_54 - .L_53)
.L_53:
        /*0074*/ 	.word	0x00000008
.L_54:


//--------------------- .nv.info._Z10ConversionPfPmS_S_S_ --------------------------
	.section	.nv.info._Z10ConversionPfPmS_S_S_,"",@"SHT_CUDA_INFO"
	.sectionflags	@""
	.align	4


	//----- nvinfo : EIATTR_CUDA_API_VERSION
	.align		4
        /*0000*/ 	.byte	0x04, 0x37
        /*0002*/ 	.short	(.L_56 - .L_55)
.L_55:
        /*0004*/ 	.word	0x00000082


	//----- nvinfo : EIATTR_KPARAM_INFO
	.align		4
.L_56:
        /*0008*/ 	.byte	0x04, 0x17
        /*000a*/ 	.short	(.L_58 - .L_57)
.L_57:
        /*000c*/ 	.word	0x00000000
        /*0010*/ 	.short	0x0004
        /*0012*/ 	.short	0x0020
        /*0014*/ 	.byte	0x00, 0xf5, 0x21, 0x00


	//----- nvinfo : EIATTR_KPARAM_INFO
	.align		4
.L_58:
        /*0018*/ 	.byte	0x04, 0x17
        /*001a*/ 	.short	(.L_60 - .L_59)
.L_59:
        /*001c*/ 	.word	0x00000000
        /*0020*/ 	.short	0x0003
        /*0022*/ 	.short	0x0018
        /*0024*/ 	.byte	0x00, 0xf5, 0x21, 0x00


	//----- nvinfo : EIATTR_KPARAM_INFO
	.align		4
.L_60:
        /*0028*/ 	.byte	0x04, 0x17
        /*002a*/ 	.short	(.L_62 - .L_61)
.L_61:
        /*002c*/ 	.word	0x00000000
        /*0030*/ 	.short	0x0002
        /*0032*/ 	.short	0x0010
        /*0034*/ 	.byte	0x00, 0xf5, 0x21, 0x00


	//----- nvinfo : EIATTR_KPARAM_INFO
	.align		4
.L_62:
        /*0038*/ 	.byte	0x04, 0x17
        /*003a*/ 	.short	(.L_64 - .L_63)
.L_63:
        /*003c*/ 	.word	0x00000000
        /*0040*/ 	.short	0x0001
        /*0042*/ 	.short	0x0008
        /*0044*/ 	.byte	0x00, 0xf5, 0x21, 0x00


	//----- nvinfo : EIATTR_KPARAM_INFO
	.align		4
.L_64:
        /*0048*/ 	.byte	0x04, 0x17
        /*004a*/ 	.short	(.L_66 - .L_65)
.L_65:
        /*004c*/ 	.word	0x00000000
        /*0050*/ 	.short	0x0000
        /*0052*/ 	.short	0x0000
        /*0054*/ 	.byte	0x00, 0xf5, 0x21, 0x00


	//----- nvinfo : EIATTR_SPARSE_MMA_MASK
	.align		4
.L_66:
        /*0058*/ 	.byte	0x03, 0x50
        /*005a*/ 	.short	0x0000


	//----- nvinfo : EIATTR_MAXREG_COUNT
	.align		4
        /*005c*/ 	.byte	0x03, 0x1b
        /*005e*/ 	.short	0x00ff


	//----- nvinfo : EIATTR_MERCURY_ISA_VERSION
	.align		4
        /*0060*/ 	.byte	0x03, 0x5f
        /*0062*/ 	.short	0x0101


	//----- nvinfo : EIATTR_VRC_CTA_INIT_COUNT
	.align		4
        /*0064*/ 	.byte	0x02, 0x4a
	.zero		1
	.zero		1


	//----- nvinfo : EIATTR_EXIT_INSTR_OFFSETS
	.align		4
        /*0068*/ 	.byte	0x04, 0x1c
        /*006a*/ 	.short	(.L_68 - .L_67)


	//   ....[0]....
.L_67:
        /*006c*/ 	.word	0x00002110


	//----- nvinfo : EIATTR_CRS_STACK_SIZE
	.align		4
.L_68:
        /*0070*/ 	.byte	0x04, 0x1e
        /*0072*/ 	.short	(.L_70 - .L_69)
.L_69:
        /*0074*/ 	.word	0x00000000


	//----- nvinfo : EIATTR_CBANK_PARAM_SIZE
	.align		4
.L_70:
        /*0078*/ 	.byte	0x03, 0x19
        /*007a*/ 	.short	0x0028


	//----- nvinfo : EIATTR_PARAM_CBANK
	.align		4
        /*007c*/ 	.byte	0x04, 0x0a
        /*007e*/ 	.short	(.L_72 - .L_71)
	.align		4
.L_71:
        /*0080*/ 	.word	index@(.nv.constant0._Z10ConversionPfPmS_S_S_)
        /*0084*/ 	.short	0x0380
        /*0086*/ 	.short	0x0028


	//----- nvinfo : EIATTR_SW_WAR
	.align		4
.L_72:
        /*0088*/ 	.byte	0x04, 0x36
        /*008a*/ 	.short	(.L_74 - .L_73)
.L_73:
        /*008c*/ 	.word	0x00000008
.L_74:


//--------------------- .nv.callgraph             --------------------------
	.section	.nv.callgraph,"",@"SHT_CUDA_CALLGRAPH"
	.align	4
	.sectionentsize	8
	.align		4
        /*0000*/ 	.word	0x00000000
	.align		4
        /*0004*/ 	.word	0xffffffff
	.align		4
        /*0008*/ 	.word	0x00000000
	.align		4
        /*000c*/ 	.word	0xfffffffe
	.align		4
        /*0010*/ 	.word	0x00000000
	.align		4
        /*0014*/ 	.word	0xfffffffd
	.align		4
        /*0018*/ 	.word	0x00000000
	.align		4
        /*001c*/ 	.word	0xfffffffc


//--------------------- .nv.constant4             --------------------------
	.section	.nv.constant4,"a",@progbits
	.align	8
	.align		8
.nv.constant4:
        /*0000*/ 	.dword	__cudart_i2opi_f


//--------------------- .text._Z5MatchPfS_iPi     --------------------------
	.section	.text._Z5MatchPfS_iPi,"ax",@progbits
	.align	128
        .global         _Z5MatchPfS_iPi
        .type           _Z5MatchPfS_iPi,@function
        .size           _Z5MatchPfS_iPi,(.L_x_43 - _Z5MatchPfS_iPi)
        .other          _Z5MatchPfS_iPi,@"STO_CUDA_ENTRY STV_DEFAULT"
_Z5MatchPfS_iPi:
.text._Z5MatchPfS_iPi:
[----:B------:R-:W-:Y:S01]  /*0000*/  LDC R1, c[0x0][0x37c] ;  /* 0x0000df00ff017b82 */ /* 0x000fe20000000800 */
[----:B------:R-:W0:Y:S07]  /*0010*/  S2R R0, SR_TID.X ;  /* 0x0000000000007919 */ /* 0x000e2e0000002100 */
[----:B------:R-:W0:Y:S01]  /*0020*/  S2UR UR4, SR_CTAID.X ;  /* 0x00000000000479c3 */ /* 0x000e220000002500 */
[----:B------:R-:W1:Y:S01]  /*0030*/  LDCU.64 UR10, c[0x0][0x358] ;  /* 0x00006b00ff0a77ac */ /* 0x000e620008000a00 */
[----:B------:R-:W2:Y:S06]  /*0040*/  LDCU UR5, c[0x0][0x390] ;  /* 0x00007200ff0577ac */ /* 0x000eac0008000800 */
[----:B------:R-:W0:Y:S08]  /*0050*/  LDC R7, c[0x0][0x360] ;  /* 0x0000d800ff077b82 */ /* 0x000e300000000800 */
[----:B------:R-:W3:Y:S01]  /*0060*/  LDC.64 R8, c[0x0][0x380] ;  /* 0x0000e000ff087b82 */ /* 0x000ee20000000a00 */
[----:B0-----:R-:W-:-:S05]  /*0070*/  IMAD R7, R7, UR4, R0 ;  /* 0x0000000407077c24 */ /* 0x001fca000f8e0200 */
[----:B------:R-:W-:-:S05]  /*0080*/  LEA R3, R7, R7, 0x1 ;  /* 0x0000000707037211 */ /* 0x000fca00078e08ff */
[----:B---3--:R-:W-:Y:S02]  /*0090*/  IMAD.WIDE R8, R3, 0x4, R8 ;  /* 0x0000000403087825 */ /* 0x008fe400078e0208 */
[----:B------:R-:W0:Y:S03]  /*00a0*/  LDC.64 R2, c[0x0][0x398] ;  /* 0x0000e600ff027b82 */ /* 0x000e260000000a00 */
[----:B-1----:R1:W5:Y:S04]  /*00b0*/  LDG.E R0, desc[UR10][R8.64] ;  /* 0x0000000a08007981 */ /* 0x002368000c1e1900 */
[----:B------:R1:W5:Y:S04]  /*00c0*/  LDG.E R4, desc[UR10][R8.64+0x4] ;  /* 0x0000040a08047981 */ /* 0x000368000c1e1900 */
[----:B------:R1:W5:Y:S01]  /*00d0*/  LDG.E R5, desc[UR10][R8.64+0x8] ;  /* 0x0000080a08057981 */ /* 0x000362000c1e1900 */
[----:B--2---:R-:W-:Y:S01]  /*00e0*/  UISETP.GE.AND UP0, UPT, UR5, 0x2, UPT ;  /* 0x000000020500788c */ /* 0x004fe2000bf06270 */
[----:B------:R-:W-:Y:S01]  /*00f0*/  HFMA2 R13, -RZ, RZ, 0, 0 ;  /* 0x00000000ff0d7431 */ /* 0x000fe200000001ff */
[----:B------:R-:W-:Y:S01]  /*0100*/  MOV R6, 0x47c35000 ;  /* 0x47c3500000067802 */ /* 0x000fe20000000f00 */
[----:B------:R-:W-:Y:S01]  /*0110*/  ULEA.HI UR4, UR5, UR5, URZ, 0x1 ;  /* 0x0000000505047291 */ /* 0x000fe2000f8f08ff */
[----:B0-----:R-:W-:-:S05]  /*0120*/  IMAD.WIDE R2, R7, 0x4, R2 ;  /* 0x0000000407027825 */ /* 0x001fca00078e0202 */
[----:B-1----:R-:W-:Y:S06]  /*0130*/  BRA.U !UP0, `(.L_x_0) ;  /* 0x00000015089c7547 */ /* 0x002fec000b800000 */
[----:B------:R-:W-:Y:S01]  /*0140*/  USHF.R.S32.HI UR4, URZ, 0x1, UR4 ;  /* 0x00000001ff047899 */ /* 0x000fe20008011404 */
[----:B------:R-:W-:Y:S02]  /*0150*/  MOV R6, 0x47c35000 ;  /* 0x47c3500000067802 */ /* 0x000fe40000000f00 */
[----:B------:R-:W-:Y:S01]  /*0160*/  MOV R7, RZ ;  /* 0x000000ff00077202 */ /* 0x000fe20000000f00 */
[----:B------:R-:W-:Y:S02]  /*0170*/  UIADD3 UR5, UPT, UPT, UR4, -0x1, URZ ;  /* 0xffffffff04057890 */ /* 0x000fe4000fffe0ff */
[----:B------:R-:W-:Y:S02]  /*0180*/  ULOP3.LUT UR8, UR4, 0x7, URZ, 0xc0, !UPT ;  /* 0x0000000704087892 */ /* 0x000fe4000f8ec0ff */
[----:B------:R-:W-:-:S09]  /*0190*/  UISETP.GE.U32.AND UP0, UPT, UR5, 0x7, UPT ;  /* 0x000000070500788c */ /* 0x000fd2000bf06070 */
[----:B------:R-:W-:Y:S05]  /*01a0*/  BRA.U !UP0, `(.L_x_1) ;  /* 0x0000000d08a07547 */ /* 0x000fea000b800000 */
[----:B------:R-:W0:Y:S01]  /*01b0*/  LDC.64 R10, c[0x0][0x388] ;  /* 0x0000e200ff0a7b82 */ /* 0x000e220000000a00 */
[----:B------:R-:W1:Y:S07]  /*01c0*/  LDCU.64 UR6, c[0x0][0x388] ;  /* 0x00007100ff0677ac */ /* 0x000e6e0008000a00 */
[----:B------:R-:W2:Y:S01]  /*01d0*/  LDC.64 R8, c[0x0][0x388] ;  /* 0x0000e200ff087b82 */ /* 0x000ea20000000a00 */
[----:B0-----:R-:W3:Y:S04]  /*01e0*/  LDG.E R13, desc[UR10][R10.64+0x4] ;  /* 0x0000040a0a0d7981 */ /* 0x001ee8000c1e1900 */
[----:B------:R-:W4:Y:S04]  /*01f0*/  LDG.E R6, desc[UR10][R10.64+0x8] ;  /* 0x0000080a0a067981 */ /* 0x000f28000c1e1900 */
[----:B--2---:R-:W2:Y:S01]  /*0200*/  LDG.E R7, desc[UR10][R8.64] ;  /* 0x0000000a08077981 */ /* 0x004ea2000c1e1900 */
[----:B---3-5:R-:W-:-:S04]  /*0210*/  FADD R13, R4, -R13 ;  /* 0x8000000d040d7221 */ /* 0x028fc80000000000 */
[----:B------:R-:W-:Y:S01]  /*0220*/  FMUL R12, R13, R13 ;  /* 0x0000000d0d0c7220 */ /* 0x000fe20000400000 */
[----:B--2---:R-:W-:Y:S01]  /*0230*/  FADD R7, R0, -R7 ;  /* 0x8000000700077221 */ /* 0x004fe20000000000 */
[----:B----4-:R-:W-:-:S03]  /*0240*/  FADD R13, R5, -R6 ;  /* 0x80000006050d7221 */ /* 0x010fc60000000000 */
[----:B------:R-:W-:-:S04]  /*0250*/  FFMA R12, R7, R7, R12 ;  /* 0x00000007070c7223 */ /* 0x000fc8000000000c */
[----:B------:R-:W-:-:S05]  /*0260*/  FFMA R12, R13, R13, R12 ;  /* 0x0000000d0d0c7223 */ /* 0x000fca000000000c */
[----:B------:R-:W-:-:S13]  /*0270*/  FSETP.GEU.AND P0, PT, R12, 100000, PT ;  /* 0x47c350000c00780b */ /* 0x000fda0003f0e000 */
[----:B------:R-:W-:Y:S04]  /*0280*/  @!P0 STG.E desc[UR10][R2.64], RZ ;  /* 0x000000ff02008986 */ /* 0x000fe8000c10190a */
[----:B------:R-:W2:Y:S04]  /*0290*/  LDG.E R13, desc[UR10][R10.64+0x10] ;  /* 0x0000100a0a0d7981 */ /* 0x000ea8000c1e1900 */
[----:B------:R-:W3:Y:S04]  /*02a0*/  LDG.E R7, desc[UR10][R10.64+0xc] ;  /* 0x00000c0a0a077981 */ /* 0x000ee8000c1e1900 */
[----:B------:R-:W4:Y:S01]  /*02b0*/  LDG.E R6, desc[UR10][R10.64+0x14] ;  /* 0x0000140a0a067981 */ /* 0x000f22000c1e1900 */
[----:B--2---:R-:W-:Y:S01]  /*02c0*/  FADD R13, R4, -R13 ;  /* 0x8000000d040d7221 */ /* 0x004fe20000000000 */
[----:B---3--:R-:W-:-:S03]  /*02d0*/  FADD R7, R0, -R7 ;  /* 0x8000000700077221 */ /* 0x008fc60000000000 */
[----:B------:R-:W-:Y:S01]  /*02e0*/  FMUL R14, R13, R13 ;  /* 0x0000000d0d0e7220 */ /* 0x000fe20000400000 */
[----:B----4-:R-:W-:Y:S01]  /*02f0*/  FADD R13, R5, -R6 ;  /* 0x80000006050d7221 */ /* 0x010fe20000000000 */
[----:B------:R-:W-:Y:S02]  /*0300*/  HFMA2 R6, -RZ, RZ, 7.76171875, 32 ;  /* 0x47c35000ff067431 */ /* 0x000fe400000001ff */
[----:B------:R-:W-:-:S04]  /*0310*/  FFMA R14, R7, R7, R14 ;  /* 0x00000007070e7223 */ /* 0x000fc8000000000e */
[----:B------:R-:W-:Y:S01]  /*0320*/  FFMA R13, R13, R13, R14 ;  /* 0x0000000d0d0d7223 */ /* 0x000fe2000000000e */
[----:B------:R-:W-:-:S04]  /*0330*/  @!P0 MOV R6, R12 ;  /* 0x0000000c00068202 */ /* 0x000fc80000000f00 */
[----:B------:R-:W-:-:S13]  /*0340*/  FSETP.GEU.AND P0, PT, R13, R6, PT ;  /* 0x000000060d00720b */ /* 0x000fda0003f0e000 */
[----:B------:R-:W-:-:S05]  /*0350*/  @!P0 MOV R17, 0x1 ;  /* 0x0000000100118802 */ /* 0x000fca0000000f00 */
[----:B------:R0:W-:Y:S04]  /*0360*/  @!P0 STG.E desc[UR10][R2.64], R17 ;  /* 0x0000001102008986 */ /* 0x0001e8000c10190a */
[----:B------:R-:W2:Y:S04]  /*0370*/  LDG.E R15, desc[UR10][R10.64+0x1c] ;  /* 0x00001c0a0a0f7981 */ /* 0x000ea8000c1e1900 */
[----:B------:R-:W3:Y:S04]  /*0380*/  LDG.E R7, desc[UR10][R10.64+0x18] ;  /* 0x0000180a0a077981 */ /* 0x000ee8000c1e1900 */
[----:B------:R-:W4:Y:S01]  /*0390*/  LDG.E R12, desc[UR10][R10.64+0x20] ;  /* 0x0000200a0a0c7981 */ /* 0x000f22000c1e1900 */
[----:B------:R-:W-:Y:S01]  /*03a0*/  @!P0 MOV R6, R13 ;  /* 0x0000000d00068202 */ /* 0x000fe20000000f00 */
[----:B--2---:R-:W-:Y:S01]  /*03b0*/  FADD R15, R4, -R15 ;  /* 0x8000000f040f7221 */ /* 0x004fe20000000000 */
[----:B---3--:R-:W-:-:S03]  /*03c0*/  FADD R7, R0, -R7 ;  /* 0x8000000700077221 */ /* 0x008fc60000000000 */
[----:B------:R-:W-:Y:S01]  /*03d0*/  FMUL R14, R15, R15 ;  /* 0x0000000f0f0e7220 */ /* 0x000fe20000400000 */
[----:B----4-:R-:W-:-:S03]  /*03e0*/  FADD R15, R5, -R12 ;  /* 0x8000000c050f7221 */ /* 0x010fc60000000000 */
[----:B------:R-:W-:-:S04]  /*03f0*/  FFMA R14, R7, R7, R14 ;  /* 0x00000007070e7223 */ /* 0x000fc8000000000e */
[----:B------:R-:W-:-:S05]  /*0400*/  FFMA R15, R15, R15, R14 ;  /* 0x0000000f0f0f7223 */ /* 0x000fca000000000e */
[----:B------:R-:W-:-:S13]  /*0410*/  FSETP.GEU.AND P0, PT, R15, R6, PT ;  /* 0x000000060f00720b */ /* 0x000fda0003f0e000 */
[----:B------:R-:W-:-:S05]  /*0420*/  @!P0 MOV R13, 0x2 ;  /* 0x00000002000d8802 */ /* 0x000fca0000000f00 */
[----:B------:R2:W-:Y:S04]  /*0430*/  @!P0 STG.E desc[UR10][R2.64], R13 ;  /* 0x0000000d02008986 */ /* 0x0005e8000c10190a */
[----:B------:R-:W3:Y:S04]  /*0440*/  LDG.E R11, desc[UR10][R8.64+0x28] ;  /* 0x0000280a080b7981 */ /* 0x000ee8000c1e1900 */
[----:B------:R-:W4:Y:S04]  /*0450*/  LDG.E R7, desc[UR10][R8.64+0x24] ;  /* 0x0000240a08077981 */ /* 0x000f28000c1e1900 */
[----:B------:R-:W2:Y:S01]  /*0460*/  LDG.E R10, desc[UR10][R8.64+0x2c] ;  /* 0x00002c0a080a7981 */ /* 0x000ea2000c1e1900 */
[----:B------:R-:W-:Y:S01]  /*0470*/  @!P0 MOV R6, R15 ;  /* 0x0000000f00068202 */ /* 0x000fe20000000f00 */
[----:B-1----:R-:W-:-:S04]  /*0480*/  UIADD3 UR5, UP0, UPT, UR6, 0x4, URZ ;  /* 0x0000000406057890 */ /* 0x002fc8000ff1e0ff */
[----:B------:R-:W-:Y:S01]  /*0490*/  UIADD3.X UR6, UPT, UPT, URZ, UR7, URZ, UP0, !UPT ;  /* 0x00000007ff067290 */ /* 0x000fe200087fe4ff */
[----:B---3--:R-:W-:Y:S01]  /*04a0*/  FADD R11, R4, -R11 ;  /* 0x8000000b040b7221 */ /* 0x008fe20000000000 */
[----:B----4-:R-:W-:-:S03]  /*04b0*/  FADD R7, R0, -R7 ;  /* 0x8000000700077221 */ /* 0x010fc60000000000 */
[----:B------:R-:W-:Y:S01]  /*04c0*/  FMUL R12, R11, R11 ;  /* 0x0000000b0b0c7220 */ /* 0x000fe20000400000 */
[----:B--2---:R-:W-:-:S03]  /*04d0*/  FADD R11, R5, -R10 ;  /* 0x8000000a050b7221 */ /* 0x004fc60000000000 */
[----:B------:R-:W-:-:S04]  /*04e0*/  FFMA R12, R7, R7, R12 ;  /* 0x00000007070c7223 */ /* 0x000fc8000000000c */
[----:B------:R-:W-:-:S05]  /*04f0*/  FFMA R7, R11, R11, R12 ;  /* 0x0000000b0b077223 */ /* 0x000fca000000000c */
[----:B------:R-:W-:Y:S02]  /*0500*/  FSETP.GEU.AND P0, PT, R7, R6, PT ;  /* 0x000000060700720b */ /* 0x000fe40003f0e000 */
[----:B------:R-:W-:Y:S02]  /*0510*/  MOV R10, UR5 ;  /* 0x00000005000a7c02 */ /* 0x000fe40008000f00 */
[----:B------:R-:W-:-:S09]  /*0520*/  MOV R11, UR6 ;  /* 0x00000006000b7c02 */ /* 0x000fd20008000f00 */
[----:B0-----:R-:W-:-:S05]  /*0530*/  @!P0 MOV R17, 0x3 ;  /* 0x0000000300118802 */ /* 0x001fca0000000f00 */
        /* <DEDUP_REMOVED lines=26> */
[----:B------:R-:W-:Y:S04]  /*06e0*/  @!P0 STG.E desc[UR10][R2.64], R17 ;  /* 0x0000001102008986 */ /* 0x000fe8000c10190a */
        /* <DEDUP_REMOVED lines=13> */
[----:B------:R-:W2:Y:S04]  /*07c0*/  LDG.E R9, desc[UR10][R10.64+0x54] ;  /* 0x0000540a0a097981 */ /* 0x000ea8000c1e1900 */
[----:B------:R-:W3:Y:S04]  /*07d0*/  LDG.E R7, desc[UR10][R10.64+0x50] ;  /* 0x0000500a0a077981 */ /* 0x000ee8000c1e1900 */
[----:B------:R-:W4:Y:S01]  /*07e0*/  LDG.E R8, desc[UR10][R10.64+0x58] ;  /* 0x0000580a0a087981 */ /* 0x000f22000c1e1900 */
[----:B------:R-:W-:Y:S01]  /*07f0*/  @!P0 MOV R6, R15 ;  /* 0x0000000f00068202 */ /* 0x000fe20000000f00 */
[----:B------:R-:W-:-:S04]  /*0800*/  ULOP3.LUT UR6, UR4, 0x3ffffff8, URZ, 0xc0, !UPT ;  /* 0x3ffffff804067892 */ /* 0x000fc8000f8ec0ff */
[----:B------:R-:W-:-:S04]  /*0810*/  UIADD3 UR5, UPT, UPT, -UR6, 0x8, URZ ;  /* 0x0000000806057890 */ /* 0x000fc8000fffe1ff */
[----:B------:R-:W-:Y:S01]  /*0820*/  UISETP.NE.AND UP0, UPT, UR5, URZ, UPT ;  /* 0x000000ff0500728c */ /* 0x000fe2000bf05270 */
        /* <DEDUP_REMOVED lines=8> */
[----:B------:R0:W-:Y:S01]  /*08b0*/  @!P0 STG.E desc[UR10][R2.64], R13 ;  /* 0x0000000d02008986 */ /* 0x0001e2000c10190a */
[----:B------:R-:W-:Y:S02]  /*08c0*/  @!P0 MOV R6, R9 ;  /* 0x0000000900068202 */ /* 0x000fe40000000f00 */
[----:B------:R-:W-:Y:S01]  /*08d0*/  MOV R7, UR6 ;  /* 0x0000000600077c02 */ /* 0x000fe20008000f00 */
[----:B------:R-:W-:Y:S06]  /*08e0*/  BRA.U !UP0, `(.L_x_1) ;  /* 0x0000000508d07547 */ /* 0x000fec000b800000 */
[----:B------:R-:W-:Y:S02]  /*08f0*/  MOV R9, 0xb ;  /* 0x0000000b00097802 */ /* 0x000fe40000000f00 */
[----:B------:R-:W-:-:S07]  /*0900*/  MOV R8, 0x21 ;  /* 0x0000002100087802 */ /* 0x000fce0000000f00 */
.L_x_2:
[----:B-1----:R-:W1:Y:S01]  /*0910*/  LDC.64 R10, c[0x0][0x388] ;  /* 0x0000e200ff0a7b82 */ /* 0x002e620000000a00 */
[----:B------:R-:W-:-:S05]  /*0920*/  IADD3 R15, PT, PT, R8, -0x9, RZ ;  /* 0xfffffff7080f7810 */ /* 0x000fca0007ffe0ff */
[----:B-1----:R-:W-:-:S05]  /*0930*/  IMAD.WIDE.U32 R14, R15, 0x4, R10 ;  /* 0x000000040f0e7825 */ /* 0x002fca00078e000a */
[----:B------:R-:W2:Y:S04]  /*0940*/  LDG.E R17, desc[UR10][R14.64+0x4] ;  /* 0x0000040a0e117981 */ /* 0x000ea8000c1e1900 */
[----:B0-----:R-:W3:Y:S04]  /*0950*/  LDG.E R13, desc[UR10][R14.64] ;  /* 0x0000000a0e0d7981 */ /* 0x001ee8000c1e1900 */
[----:B------:R-:W4:Y:S01]  /*0960*/  LDG.E R12, desc[UR10][R14.64+0x8] ;  /* 0x0000080a0e0c7981 */ /* 0x000f22000c1e1900 */
[----:B--2---:R-:W-:Y:S01]  /*0970*/  FADD R17, R4, -R17 ;  /* 0x8000001104117221 */ /* 0x004fe20000000000 */
[----:B---3--:R-:W-:-:S03]  /*0980*/  FADD R13, R0, -R13 ;  /* 0x8000000d000d7221 */ /* 0x008fc60000000000 */
[----:B------:R-:W-:Y:S01]  /*0990*/  FMUL R16, R17, R17 ;  /* 0x0000001111107220 */ /* 0x000fe20000400000 */
[----:B----4-:R-:W-:-:S03]  /*09a0*/  FADD R17, R5, -R12 ;  /* 0x8000000c05117221 */ /* 0x010fc60000000000 */
[----:B------:R-:W-:-:S04]  /*09b0*/  FFMA R16, R13, R13, R16 ;  /* 0x0000000d0d107223 */ /* 0x000fc80000000010 */
[----:B------:R-:W-:-:S05]  /*09c0*/  FFMA R21, R17, R17, R16 ;  /* 0x0000001111157223 */ /* 0x000fca0000000010 */
[----:B------:R-:W-:-:S13]  /*09d0*/  FSETP.GEU.AND P0, PT, R21, R6, PT ;  /* 0x000000061500720b */ /* 0x000fda0003f0e000 */
[----:B------:R-:W-:-:S05]  /*09e0*/  @!P0 IADD3 R19, PT, PT, R9, -0x3, RZ ;  /* 0xfffffffd09138810 */ /* 0x000fca0007ffe0ff */
        /* <DEDUP_REMOVED lines=12> */
[----:B0-----:R-:W-:-:S05]  /*0ab0*/  @!P0 IADD3 R19, PT, PT, R9, -0x2, RZ ;  /* 0xfffffffe09138810 */ /* 0x001fca0007ffe0ff */
        /* <DEDUP_REMOVED lines=9> */
[----:B------:R-:W-:Y:S01]  /*0b50*/  FFMA R16, R13, R13, R16 ;  /* 0x0000000d0d107223 */ /* 0x000fe20000000010 */
[----:B------:R-:W-:-:S04]  /*0b60*/  IMAD.WIDE.U32 R12, R8, 0x4, R10 ;  /* 0x00000004080c7825 */ /* 0x000fc800078e000a */
        /* <DEDUP_REMOVED lines=27> */
[----:B0-----:R-:W-:-:S05]  /*0d20*/  @!P0 IADD3 R19, PT, PT, R9, 0x1, RZ ;  /* 0x0000000109138810 */ /* 0x001fca0007ffe0ff */
        /* <DEDUP_REMOVED lines=10> */
[----:B------:R-:W-:-:S03]  /*0dd0*/  IADD3 R15, PT, PT, R8, 0x9, RZ ;  /* 0x00000009080f7810 */ /* 0x000fc60007ffe0ff */
[----:B------:R-:W-:Y:S02]  /*0de0*/  FFMA R23, R17, R17, R16 ;  /* 0x0000001111177223 */ /* 0x000fe40000000010 */
[----:B------:R-:W-:-:S03]  /*0df0*/  IMAD.WIDE.U32 R10, R15, 0x4, R10 ;  /* 0x000000040f0a7825 */ /* 0x000fc600078e000a */
[----:B------:R-:W-:-:S13]  /*0e00*/  FSETP.GEU.AND P0, PT, R23, R6, PT ;  /* 0x000000061700720b */ /* 0x000fda0003f0e000 */
[----:B------:R-:W-:-:S05]  /*0e10*/  @!P0 IADD3 R17, PT, PT, R9, 0x2, RZ ;  /* 0x0000000209118810 */ /* 0x000fca0007ffe0ff */
        /* <DEDUP_REMOVED lines=10> */
[----:B0-----:R-:W-:-:S05]  /*0ec0*/  FFMA R19, R15, R15, R14 ;  /* 0x0000000f0f137223 */ /* 0x001fca000000000e */
[----:B------:R-:W-:-:S13]  /*0ed0*/  FSETP.GEU.AND P0, PT, R19, R6, PT ;  /* 0x000000061300720b */ /* 0x000fda0003f0e000 */
[----:B-1----:R-:W-:-:S05]  /*0ee0*/  @!P0 IADD3 R17, PT, PT, R9, 0x3, RZ ;  /* 0x0000000309118810 */ /* 0x002fca0007ffe0ff */
[----:B------:R1:W-:Y:S04]  /*0ef0*/  @!P0 STG.E desc[UR10][R2.64], R17 ;  /* 0x0000001102008986 */ /* 0x0003e8000c10190a */
[----:B------:R-:W2:Y:S04]  /*0f00*/  LDG.E R15, desc[UR10][R10.64+0x10] ;  /* 0x0000100a0a0f7981 */ /* 0x000ea8000c1e1900 */
[----:B------:R-:W3:Y:S04]  /*0f10*/  LDG.E R13, desc[UR10][R10.64+0xc] ;  /* 0x00000c0a0a0d7981 */ /* 0x000ee8000c1e1900 */
[----:B------:R-:W4:Y:S01]  /*0f20*/  LDG.E R12, desc[UR10][R10.64+0x14] ;  /* 0x0000140a0a0c7981 */ /* 0x000f22000c1e1900 */
[----:B------:R-:W-:Y:S01]  /*0f30*/  @!P0 MOV R6, R19 ;  /* 0x0000001300068202 */ /* 0x000fe20000000f00 */
[----:B------:R-:W-:Y:S01]  /*0f40*/  UIADD3 UR5, UPT, UPT, UR5, 0x8, URZ ;  /* 0x0000000805057890 */ /* 0x000fe2000fffe0ff */
[----:B------:R-:W-:-:S03]  /*0f50*/  IADD3 R8, PT, PT, R8, 0x18, RZ ;  /* 0x0000001808087810 */ /* 0x000fc60007ffe0ff */
        /* <DEDUP_REMOVED lines=8> */
[C---:B------:R-:W-:Y:S02]  /*0fe0*/  @!P0 IADD3 R13, PT, PT, R9.reuse, 0x4, RZ ;  /* 0x00000004090d8810 */ /* 0x040fe40007ffe0ff */
[----:B------:R-:W-:Y:S02]  /*0ff0*/  @!P0 MOV R6, R15 ;  /* 0x0000000f00068202 */ /* 0x000fe40000000f00 */
[----:B------:R-:W-:Y:S01]  /*1000*/  IADD3 R9, PT, PT, R9, 0x8, RZ ;  /* 0x0000000809097810 */ /* 0x000fe20007ffe0ff */
[----:B------:R1:W-:Y:S01]  /*1010*/  @!P0 STG.E desc[UR10][R2.64], R13 ;  /* 0x0000000d02008986 */ /* 0x0003e2000c10190a */
[----:B------:R-:W-:Y:S05]  /*1020*/  BRA.U UP0, `(.L_x_2) ;  /* 0xfffffff900387547 */ /* 0x000fea000b83ffff */
.L_x_1:
[----:B------:R-:W-:Y:S01]  /*1030*/  UISETP.NE.AND UP0, UPT, UR8, URZ, UPT ;  /* 0x000000ff0800728c */ /* 0x000fe2000bf05270 */
[----:B01----:R-:W-:-:S08]  /*1040*/  MOV R13, UR4 ;  /* 0x00000004000d7c02 */ /* 0x003fd00008000f00 */
[----:B------:R-:W-:Y:S05]  /*1050*/  BRA.U !UP0, `(.L_x_0) ;  /* 0x0000000508d47547 */ /* 0x000fea000b800000 */
[----:B------:R-:W-:Y:S02]  /*1060*/  UISETP.GE.U32.AND UP0, UPT, UR8, 0x4, UPT ;  /* 0x000000040800788c */ /* 0x000fe4000bf06070 */
[----:B------:R-:W-:-:S04]  /*1070*/  ULOP3.LUT UR5, UR4, 0x3, URZ, 0xc0, !UPT ;  /* 0x0000000304057892 */ /* 0x000fc8000f8ec0ff */
[----:B------:R-:W-:-:S03]  /*1080*/  UISETP.NE.AND UP1, UPT, UR5, URZ, UPT ;  /* 0x000000ff0500728c */ /* 0x000fc6000bf25270 */
[----:B------:R-:W-:Y:S08]  /*1090*/  BRA.U !UP0, `(.L_x_3) ;  /* 0x0000000108e47547 */ /* 0x000ff0000b800000 */
[----:B------:R-:W0:Y:S01]  /*10a0*/  LDC.64 R10, c[0x0][0x388] ;  /* 0x0000e200ff0a7b82 */ /* 0x000e220000000a00 */
[----:B------:R-:W-:-:S05]  /*10b0*/  LEA R13, R7, R7, 0x1 ;  /* 0x00000007070d7211 */ /* 0x000fca00078e08ff */
[----:B0-----:R-:W-:-:S05]  /*10c0*/  IMAD.WIDE.U32 R8, R13, 0x4, R10 ;  /* 0x000000040d087825 */ /* 0x001fca00078e000a */
[----:B------:R-:W2:Y:S04]  /*10d0*/  LDG.E R17, desc[UR10][R8.64+0x4] ;  /* 0x0000040a08117981 */ /* 0x000ea8000c1e1900 */
[----:B------:R-:W3:Y:S04]  /*10e0*/  LDG.E R15, desc[UR10][R8.64] ;  /* 0x0000000a080f7981 */ /* 0x000ee8000c1e1900 */
[----:B------:R-:W4:Y:S01]  /*10f0*/  LDG.E R12, desc[UR10][R8.64+0x8] ;  /* 0x0000080a080c7981 */ /* 0x000f22000c1e1900 */
[----:B--2--5:R-:W-:Y:S01]  /*1100*/  FADD R17, R4, -R17 ;  /* 0x8000001104117221 */ /* 0x024fe20000000000 */
        /* <DEDUP_REMOVED lines=18> */
[----:B------:R-:W-:-:S05]  /*1230*/  @!P0 IADD3 R15, PT, PT, R7, 0x1, RZ ;  /* 0x00000001070f8810 */ /* 0x000fca0007ffe0ff */
[----:B------:R0:W-:Y:S04]  /*1240*/  @!P0 STG.E desc[UR10][R2.64], R15 ;  /* 0x0000000f02008986 */ /* 0x0001e8000c10190a */
[----:B------:R-:W2:Y:S04]  /*1250*/  LDG.E R19, desc[UR10][R8.64+0x1c] ;  /* 0x00001c0a08137981 */ /* 0x000ea8000c1e1900 */
[----:B------:R-:W3:Y:S04]  /*1260*/  LDG.E R17, desc[UR10][R8.64+0x18] ;  /* 0x0000180a08117981 */ /* 0x000ee8000c1e1900 */
[----:B------:R-:W4:Y:S01]  /*1270*/  LDG.E R12, desc[UR10][R8.64+0x20] ;  /* 0x0000200a080c7981 */ /* 0x000f22000c1e1900 */
[----:B------:R-:W-:-:S02]  /*1280*/  @!P0 MOV R6, R21 ;  /* 0x0000001500068202 */ /* 0x000fc40000000f00 */
[----:B0-----:R-:W-:-:S05]  /*1290*/  IADD3 R15, PT, PT, R13, 0x9, RZ ;  /* 0x000000090d0f7810 */ /* 0x001fca0007ffe0ff */
[----:B------:R-:W-:-:S04]  /*12a0*/  IMAD.WIDE.U32 R10, R15, 0x4, R10 ;  /* 0x000000040f0a7825 */ /* 0x000fc800078e000a */
        /* <DEDUP_REMOVED lines=23> */
[----:B------:R0:W-:Y:S06]  /*1420*/  @!P0 STG.E desc[UR10][R2.64], R9 ;  /* 0x0000000902008986 */ /* 0x0001ec000c10190a */
.L_x_3:
[----:B0-----:R-:W-:Y:S01]  /*1430*/  MOV R13, UR4 ;  /* 0x00000004000d7c02 */ /* 0x001fe20008000f00 */
[----:B------:R-:W-:Y:S06]  /*1440*/  BRA.U !UP1, `(.L_x_0) ;  /* 0x0000000109d87547 */ /* 0x000fec000b800000 */
[----:B------:R-:W-:Y:S02]  /*1450*/  UISETP.NE.AND UP0, UPT, UR5, 0x1, UPT ;  /* 0x000000010500788c */ /* 0x000fe4000bf05270 */
[----:B------:R-:W-:-:S04]  /*1460*/  ULOP3.LUT UR6, UR4, 0x1, URZ, 0xc0, !UPT ;  /* 0x0000000104067892 */ /* 0x000fc8000f8ec0ff */
[----:B------:R-:W-:-:S03]  /*1470*/  UISETP.NE.U32.AND UP1, UPT, UR6, 0x1, UPT ;  /* 0x000000010600788c */ /* 0x000fc6000bf25070 */
        /* <DEDUP_REMOVED lines=30> */
[----:B0-----:R-:W-:Y:S01]  /*1660*/  IADD3 R7, PT, PT, R7, 0x2, RZ ;  /* 0x0000000207077810 */ /* 0x001fe20007ffe0ff */
[----:B------:R0:W-:Y:S06]  /*1670*/  @!P0 STG.E desc[UR10][R2.64], R11 ;  /* 0x0000000b02008986 */ /* 0x0001ec000c10190a */
.L_x_4:
[----:B------:R-:W-:Y:S01]  /*1680*/  MOV R13, UR4 ;  /* 0x00000004000d7c02 */ /* 0x000fe20008000f00 */
[----:B------:R-:W-:Y:S06]  /*1690*/  BRA.U UP1, `(.L_x_0) ;  /* 0x0000000101447547 */ /* 0x000fec000b800000 */
[----:B------:R-:W1:Y:S01]  /*16a0*/  LDC.64 R8, c[0x0][0x388] ;  /* 0x0000e200ff087b82 */ /* 0x000e620000000a00 */
[----:B0-----:R-:W-:-:S05]  /*16b0*/  LEA R11, R7, R7, 0x1 ;  /* 0x00000007070b7211 */ /* 0x001fca00078e08ff */
[----:B-1----:R-:W-:-:S05]  /*16c0*/  IMAD.WIDE.U32 R8, R11, 0x4, R8 ;  /* 0x000000040b087825 */ /* 0x002fca00078e0008 */
        /* <DEDUP_REMOVED lines=8> */
[----:B------:R-:W-:Y:S01]  /*1750*/  FFMA R11, R13, R13, R12 ;  /* 0x0000000d0d0b7223 */ /* 0x000fe2000000000c */
[----:B------:R-:W-:-:S04]  /*1760*/  MOV R13, UR4 ;  /* 0x00000004000d7c02 */ /* 0x000fc80008000f00 */
[----:B------:R-:W-:-:S13]  /*1770*/  FSETP.GEU.AND P0, PT, R11, R6, PT ;  /* 0x000000060b00720b */ /* 0x000fda0003f0e000 */
[----:B------:R1:W-:Y:S01]  /*1780*/  @!P0 STG.E desc[UR10][R2.64], R7 ;  /* 0x0000000702008986 */ /* 0x0003e2000c10190a */
[----:B------:R-:W-:Y:S02]  /*1790*/  @!P0 MOV R6, R11 ;  /* 0x0000000b00068202 */ /* 0x000fe40000000f00 */
[----:B------:R-:W-:-:S07]  /*17a0*/  @!P0 MOV R13, UR4 ;  /* 0x00000004000d8c02 */ /* 0x000fce0008000f00 */
.L_x_0:
[----:B------:R-:W2:Y:S02]  /*17b0*/  LDCU UR4, c[0x0][0x390] ;  /* 0x00007200ff0477ac */ /* 0x000ea40008000800 */
[----:B--2---:R-:W-:-:S13]  /*17c0*/  ISETP.GE.AND P0, PT, R13, UR4, PT ;  /* 0x000000040d007c0c */ /* 0x004fda000bf06270 */
[----:B------:R-:W-:Y:S05]  /*17d0*/  @P0 EXIT ;  /* 0x000000000000094d */ /* 0x000fea0003800000 */
[----:B-1----:R-:W-:Y:S01]  /*17e0*/  IADD3 R7, PT, PT, R13, -UR4, RZ ;  /* 0x800000040d077c10 */ /* 0x002fe2000fffe0ff */
[----:B------:R-:W-:Y:S03]  /*17f0*/  BSSY.RECONVERGENT B0, `(.L_x_5) ;  /* 0x0000089000007945 */ /* 0x000fe60003800200 */
[----:B------:R-:W-:Y:S02]  /*1800*/  ISETP.GT.U32.AND P0, PT, R7, -0x8, PT ;  /* 0xfffffff80700780c */ /* 0x000fe40003f04070 */
[----:B------:R-:W-:-:S04]  /*1810*/  IADD3 R7, PT, PT, -R13, UR4, RZ ;  /* 0x000000040d077c10 */ /* 0x000fc8000fffe1ff */
[----:B------:R-:W-:-:S07]  /*1820*/  LOP3.LUT R12, R7, 0x7, RZ, 0xc0, !PT ;  /* 0x00000007070c7812 */ /* 0x000fce00078ec0ff */
[----:B------:R-:W-:Y:S05]  /*1830*/  @P0 BRA `(.L_x_6) ;  /* 0x0000000800100947 */ /* 0x000fea0003800000 */
[----:B------:R-:W1:Y:S01]  /*1840*/  LDC.64 R8, c[0x0][0x388] ;  /* 0x0000e200ff087b82 */ /* 0x000e620000000a00 */
[----:B------:R-:W-:Y:S01]  /*1850*/  HFMA2 R14, -RZ, RZ, 0, 1.78813934326171875e-07 ;  /* 0x00000003ff0e7431 */ /* 0x000fe200000001ff */
[----:B------:R-:W-:Y:S01]  /*1860*/  LOP3.LUT R10, R7, 0xfffffff8, RZ, 0xc0, !PT ;  /* 0xfffffff8070a7812 */ /* 0x000fe200078ec0ff */
[----:B------:R-:W-:Y:S03]  /*1870*/  BSSY.RECONVERGENT B1, `(.L_x_7) ;  /* 0x000007f000017945 */ /* 0x000fe60003800200 */
[----:B------:R-:W-:Y:S01]  /*1880*/  IADD3 R10, PT, PT, -R10, RZ, RZ ;  /* 0x000000ff0a0a7210 */ /* 0x000fe20007ffe1ff */
[C---:B0-----:R-:W-:Y:S01]  /*1890*/  IMAD R11, R13.reuse, R14, 0xc ;  /* 0x0000000c0d0b7424 */ /* 0x041fe200078e020e */
[----:B------:R-:W-:-:S07]  /*18a0*/  IADD3 R13, PT, PT, R13, 0x3, RZ ;  /* 0x000000030d0d7810 */ /* 0x000fce0007ffe0ff */
.L_x_8:
[----:B0-----:R-:W-:-:S05]  /*18b0*/  IADD3 R17, PT, PT, R11, -0xc, RZ ;  /* 0xfffffff40b117810 */ /* 0x001fca0007ffe0ff */
        /* <DEDUP_REMOVED lines=9> */
[----:B------:R-:W-:-:S03]  /*1950*/  IADD3 R15, PT, PT, R11, -0x9, RZ ;  /* 0xfffffff70b0f7810 */ /* 0x000fc60007ffe0ff */
[----:B------:R-:W-:Y:S02]  /*1960*/  FFMA R23, R19, R19, R18 ;  /* 0x0000001313177223 */ /* 0x000fe40000000012 */
[----:B------:R-:W-:-:S03]  /*1970*/  IMAD.WIDE.U32 R14, R15, 0x4, R8 ;  /* 0x000000040f0e7825 */ /* 0x000fc600078e0008 */
[----:B------:R-:W-:-:S13]  /*1980*/  FSETP.GEU.AND P0, PT, R23, R6, PT ;  /* 0x000000061700720b */ /* 0x000fda0003f0e000 */
[----:B------:R-:W-:-:S05]  /*1990*/  @!P0 IADD3 R19, PT, PT, R13, -0x3, RZ ;  /* 0xfffffffd0d138810 */ /* 0x000fca0007ffe0ff */
[----:B------:R0:W-:Y:S04]  /*19a0*/  @!P0 STG.E desc[UR10][R2.64], R19 ;  /* 0x0000001302008986 */ /* 0x0001e8000c10190a */
[----:B------:R-:W2:Y:S04]  /*19b0*/  LDG.E R21, desc[UR10][R14.64+0x4] ;  /* 0x0000040a0e157981 */ /* 0x000ea8000c1e1900 */
[----:B------:R-:W3:Y:S04]  /*19c0*/  LDG.E R17, desc[UR10][R14.64] ;  /* 0x0000000a0e117981 */ /* 0x000ee8000c1e1900 */
[----:B------:R1:W4:Y:S01]  /*19d0*/  LDG.E R16, desc[UR10][R14.64+0x8] ;  /* 0x0000080a0e107981 */ /* 0x000322000c1e1900 */
[----:B------:R-:W-:-:S02]  /*19e0*/  @!P0 MOV R6, R23 ;  /* 0x0000001700068202 */ /* 0x000fc40000000f00 */
[----:B0-----:R-:W-:-:S05]  /*19f0*/  IADD3 R19, PT, PT, R11, -0x6, RZ ;  /* 0xfffffffa0b137810 */ /* 0x001fca0007ffe0ff */
[----:B-1----:R-:W-:-:S04]  /*1a00*/  IMAD.WIDE.U32 R14, R19, 0x4, R8 ;  /* 0x00000004130e7825 */ /* 0x002fc800078e0008 */
        /* <DEDUP_REMOVED lines=33> */
[----:B0-----:R-:W-:-:S04]  /*1c20*/  IMAD.WIDE.U32 R16, R11, 0x4, R8 ;  /* 0x000000040b107825 */ /* 0x001fc800078e0008 */
        /* <DEDUP_REMOVED lines=20> */
[----:B------:R1:W4:Y:S01]  /*1d70*/  LDG.E R16, desc[UR10][R14.64+0x8] ;  /* 0x0000080a0e107981 */ /* 0x000322000c1e1900 */
[----:B------:R-:W-:-:S02]  /*1d80*/  @!P0 MOV R6, R23 ;  /* 0x0000001700068202 */ /* 0x000fc40000000f00 */
[----:B0-----:R-:W-:-:S05]  /*1d90*/  IADD3 R19, PT, PT, R11, 0x6, RZ ;  /* 0x000000060b137810 */ /* 0x001fca0007ffe0ff */
        /* <DEDUP_REMOVED lines=23> */
[----:B0-----:R-:W-:-:S05]  /*1f10*/  @!P0 IADD3 R17, PT, PT, R13, 0x3, RZ ;  /* 0x000000030d118810 */ /* 0x001fca0007ffe0ff */
[----:B------:R0:W-:Y:S04]  /*1f20*/  @!P0 STG.E desc[UR10][R2.64], R17 ;  /* 0x0000001102008986 */ /* 0x0001e8000c10190a */
[----:B------:R-:W2:Y:S04]  /*1f30*/  LDG.E R21, desc[UR10][R14.64+0x4] ;  /* 0x0000040a0e157981 */ /* 0x000ea8000c1e1900 */
[----:B------:R-:W3:Y:S04]  /*1f40*/  LDG.E R19, desc[UR10][R14.64] ;  /* 0x0000000a0e137981 */ /* 0x000ee8000c1e1900 */
[----:B------:R-:W4:Y:S01]  /*1f50*/  LDG.E R16, desc[UR10][R14.64+0x8] ;  /* 0x0000080a0e107981 */ /* 0x000f22000c1e1900 */
[----:B------:R-:W-:-:S02]  /*1f60*/  @!P0 MOV R6, R23 ;  /* 0x0000001700068202 */ /* 0x000fc40000000f00 */
[----:B------:R-:W-:Y:S02]  /*1f70*/  IADD3 R10, PT, PT, R10, 0x8, RZ ;  /* 0x000000080a0a7810 */ /* 0x000fe40007ffe0ff */
[----:B------:R-:W-:Y:S02]  /*1f80*/  IADD3 R11, PT, PT, R11, 0x18, RZ ;  /* 0x000000180b0b7810 */ /* 0x000fe40007ffe0ff */
[----:B------:R-:W-:Y:S01]  /*1f90*/  ISETP.NE.AND P1, PT, R10, RZ, PT ;  /* 0x000000ff0a00720c */ /* 0x000fe20003f25270 */
[----:B--2---:R-:W-:Y:S01]  /*1fa0*/  FADD R21, R4, -R21 ;  /* 0x8000001504157221 */ /* 0x004fe20000000000 */
[----:B---3--:R-:W-:-:S03]  /*1fb0*/  FADD R19, R0, -R19 ;  /* 0x8000001300137221 */ /* 0x008fc60000000000 */
[----:B------:R-:W-:Y:S01]  /*1fc0*/  FMUL R18, R21, R21 ;  /* 0x0000001515127220 */ /* 0x000fe20000400000 */
[----:B----4-:R-:W-:-:S03]  /*1fd0*/  FADD R21, R5, -R16 ;  /* 0x8000001005157221 */ /* 0x010fc60000000000 */
[----:B------:R-:W-:-:S04]  /*1fe0*/  FFMA R18, R19, R19, R18 ;  /* 0x0000001313127223 */ /* 0x000fc80000000012 */
[----:B------:R-:W-:-:S05]  /*1ff0*/  FFMA R21, R21, R21, R18 ;  /* 0x0000001515157223 */ /* 0x000fca0000000012 */
[----:B------:R-:W-:-:S13]  /*2000*/  FSETP.GEU.AND P0, PT, R21, R6, PT ;  /* 0x000000061500720b */ /* 0x000fda0003f0e000 */
[C---:B0-----:R-:W-:Y:S02]  /*2010*/  @!P0 IADD3 R17, PT, PT, R13.reuse, 0x4, RZ ;  /* 0x000000040d118810 */ /* 0x041fe40007ffe0ff */
[----:B------:R-:W-:Y:S02]  /*2020*/  @!P0 MOV R6, R21 ;  /* 0x0000001500068202 */ /* 0x000fe40000000f00 */
[----:B------:R-:W-:Y:S01]  /*2030*/  IADD3 R13, PT, PT, R13, 0x8, RZ ;  /* 0x000000080d0d7810 */ /* 0x000fe20007ffe0ff */
[----:B------:R0:W-:Y:S01]  /*2040*/  @!P0 STG.E desc[UR10][R2.64], R17 ;  /* 0x0000001102008986 */ /* 0x0001e2000c10190a */
[----:B------:R-:W-:Y:S05]  /*2050*/  @P1 BRA `(.L_x_8) ;  /* 0xfffffff800141947 */ /* 0x000fea000383ffff */
[----:B------:R-:W-:Y:S05]  /*2060*/  BSYNC.RECONVERGENT B1 ;  /* 0x0000000000017941 */ /* 0x000fea0003800200 */
.L_x_7:
[----:B------:R-:W-:-:S07]  /*2070*/  IADD3 R13, PT, PT, R13, -0x3, RZ ;  /* 0xfffffffd0d0d7810 */ /* 0x000fce0007ffe0ff */
.L_x_6:
[----:B------:R-:W-:Y:S05]  /*2080*/  BSYNC.RECONVERGENT B0 ;  /* 0x0000000000007941 */ /* 0x000fea0003800200 */
.L_x_5:
[----:B------:R-:W-:-:S13]  /*2090*/  ISETP.NE.AND P0, PT, R12, RZ, PT ;  /* 0x000000ff0c00720c */ /* 0x000fda0003f05270 */
[----:B------:R-:W-:Y:S05]  /*20a0*/  @!P0 EXIT ;  /* 0x000000000000894d */ /* 0x000fea0003800000 */
[----:B------:R-:W-:Y:S01]  /*20b0*/  ISETP.GE.U32.AND P1, PT, R12, 0x4, PT ;  /* 0x000000040c00780c */ /* 0x000fe20003f26070 */
[----:B------:R-:W-:Y:S01]  /*20c0*/  BSSY.RECONVERGENT B0, `(.L_x_9) ;  /* 0x0000041000007945 */ /* 0x000fe20003800200 */
[----:B------:R-:W-:-:S04]  /*20d0*/  LOP3.LUT R18, R7, 0x3, RZ, 0xc0, !PT ;  /* 0x0000000307127812 */ /* 0x000fc800078ec0ff */
[----:B------:R-:W-:-:S07]  /*20e0*/  ISETP.NE.AND P0, PT, R18, RZ, PT ;  /* 0x000000ff1200720c */ /* 0x000fce0003f05270 */
[----:B------:R-:W-:Y:S06]  /*20f0*/  @!P1 BRA `(.L_x_10) ;  /* 0x0000000000f49947 */ /* 0x000fec0003800000 */
        /* <DEDUP_REMOVED lines=60> */
[----:B------:R1:W-:Y:S06]  /*24c0*/  @!P1 STG.E desc[UR10][R2.64], R11 ;  /* 0x0000000b02009986 */ /* 0x0003ec000c10190a */
.L_x_10:
[----:B------:R-:W-:Y:S05]  /*24d0*/  BSYNC.RECONVERGENT B0 ;  /* 0x0000000000007941 */ /* 0x000fea0003800200 */
.L_x_9:
[----:B------:R-:W-:Y:S05]  /*24e0*/  @!P0 EXIT ;  /* 0x000000000000894d */ /* 0x000fea0003800000 */
[----:B------:R-:W-:Y:S01]  /*24f0*/  ISETP.NE.AND P1, PT, R18, 0x1, PT ;  /* 0x000000011200780c */ /* 0x000fe20003f25270 */
[----:B------:R-:W-:Y:S01]  /*2500*/  BSSY.RECONVERGENT B0, `(.L_x_11) ;  /* 0x0000023000007945 */ /* 0x000fe20003800200 */
[----:B------:R-:W-:-:S04]  /*2510*/  LOP3.LUT R7, R7, 0x1, RZ, 0xc0, !PT ;  /* 0x0000000107077812 */ /* 0x000fc800078ec0ff */
[----:B------:R-:W-:-:S07]  /*2520*/  ISETP.NE.U32.AND P0, PT, R7, 0x1, PT ;  /* 0x000000010700780c */ /* 0x000fce0003f05070 */
        /* <DEDUP_REMOVED lines=32> */
.L_x_12:
[----:B------:R-:W-:Y:S05]  /*2730*/  BSYNC.RECONVERGENT B0 ;  /* 0x0000000000007941 */ /* 0x000fea0003800200 */
.L_x_11:
[----:B------:R-:W-:Y:S05]  /*2740*/  @P0 EXIT ;  /* 0x000000000000094d */ /* 0x000fea0003800000 */
[----:B------:R-:W3:Y:S01]  /*2750*/  LDC.64 R8, c[0x0][0x388] ;  /* 0x0000e200ff087b82 */ /* 0x000ee20000000a00 */
[----:B--2---:R-:W-:-:S05]  /*2760*/  LEA R7, R13, R13, 0x1 ;  /* 0x0000000d0d077211 */ /* 0x004fca00078e08ff */
[----:B---3--:R-:W-:-:S05]  /*2770*/  IMAD.WIDE.U32 R8, R7, 0x4, R8 ;  /* 0x0000000407087825 */ /* 0x008fca00078e0008 */
[----:B01----:R-:W2:Y:S04]  /*2780*/  LDG.E R11, desc[UR10][R8.64+0x4] ;  /* 0x0000040a080b7981 */ /* 0x003ea8000c1e1900 */
        /* <DEDUP_REMOVED lines=9> */
[----:B------:R-:W-:Y:S05]  /*2820*/  @P0 EXIT ;  /* 0x000000000000094d */ /* 0x000fea0003800000 */
[----:B------:R-:W-:Y:S01]  /*2830*/  STG.E desc[UR10][R2.64], R13 ;  /* 0x0000000d02007986 */ /* 0x000fe2000c10190a */
[----:B------:R-:W-:Y:S05]  /*2840*/  EXIT ;  /* 0x000000000000794d */ /* 0x000fea0003800000 */
.L_x_13:
[----:B------:R-:W-:-:S00]  /*2850*/  BRA `(.L_x_13) ;  /* 0xfffffffc00fc7947 */ /* 0x000fc0000383ffff */
[----:B------:R-:W-:-:S00]  /*2860*/  NOP ;  /* 0x0000000000007918 */ /* 0x000fc00000000000 */
        /* <DEDUP_REMOVED lines=9> */
.L_x_43:


//--------------------- .text._Z3RyTPfS_S_S_      --------------------------
	.section	.text._Z3RyTPfS_S_S_,"ax",@progbits
	.align	128
        .global         _Z3RyTPfS_S_S_
        .type           _Z3RyTPfS_S_S_,@function
        .size           _Z3RyTPfS_S_S_,(.L_x_44 - _Z3RyTPfS_S_S_)
        .other          _Z3RyTPfS_S_S_,@"STO_CUDA_ENTRY STV_DEFAULT"
_Z3RyTPfS_S_S_:
.text._Z3RyTPfS_S_S_:
[----:B------:R-:W-:Y:S01]  /*0000*/  LDC R1, c[0x0][0x37c] ;  /* 0x0000df00ff017b82 */ /* 0x000fe20000000800 */
[----:B------:R-:W0:Y:S07]  /*0010*/  S2R R5, SR_TID.X ;  /* 0x0000000000057919 */ /* 0x000e2e0000002100 */
[----:B------:R-:W0:Y:S01]  /*0020*/  S2UR UR6, SR_CTAID.X ;  /* 0x00000000000679c3 */ /* 0x000e220000002500 */
[----:B------:R-:W1:Y:S07]  /*0030*/  LDCU.64 UR4, c[0x0][0x358] ;  /* 0x00006b00ff0477ac */ /* 0x000e6e0008000a00 */
[----:B------:R-:W0:Y:S08]  /*0040*/  LDC R0, c[0x0][0x360] ;  /* 0x0000d800ff007b82 */ /* 0x000e300000000800 */
[----:B------:R-:W2:Y:S08]  /*0050*/  LDC.64 R6, c[0x0][0x390] ;  /* 0x0000e400ff067b82 */ /* 0x000eb00000000a00 */
[----:B------:R-:W3:Y:S01]  /*0060*/  LDC.64 R2, c[0x0][0x380] ;  /* 0x0000e000ff027b82 */ /* 0x000ee20000000a00 */
[----:B0-----:R-:W-:-:S07]  /*0070*/  IMAD R0, R0, UR6, R5 ;  /* 0x0000000600007c24 */ /* 0x001fce000f8e0205 */
[----:B------:R-:W0:Y:S01]  /*0080*/  LDC.64 R8, c[0x0][0x398] ;  /* 0x0000e600ff087b82 */ /* 0x000e220000000a00 */
[----:B------:R-:W-:-:S07]  /*0090*/  LEA R11, R0, R0, 0x1 ;  /* 0x00000000000b7211 */ /* 0x000fce00078e08ff */
[----:B------:R-:W4:Y:S01]  /*00a0*/  LDC.64 R4, c[0x0][0x388] ;  /* 0x0000e200ff047b82 */ /* 0x000f220000000a00 */
[----:B--2---:R-:W-:-:S05]  /*00b0*/  IMAD.WIDE R6, R11, 0x4, R6 ;  /* 0x000000040b067825 */ /* 0x004fca00078e0206 */
[----:B-1----:R-:W2:Y:S04]  /*00c0*/  LDG.E R15, desc[UR4][R6.64+0x4] ;  /* 0x00000404060f7981 */ /* 0x002ea8000c1e1900 */
[----:B---3--:R-:W2:Y:S04]  /*00d0*/  LDG.E R10, desc[UR4][R2.64+0xc] ;  /* 0x00000c04020a7981 */ /* 0x008ea8000c1e1900 */
[----:B------:R-:W3:Y:S04]  /*00e0*/  LDG.E R0, desc[UR4][R2.64] ;  /* 0x0000000402007981 */ /* 0x000ee8000c1e1900 */
[----:B------:R-:W3:Y:S04]  /*00f0*/  LDG.E R13, desc[UR4][R6.64] ;  /* 0x00000004060d7981 */ /* 0x000ee8000c1e1900 */
[----:B------:R-:W5:Y:S04]  /*0100*/  LDG.E R17, desc[UR4][R2.64+0x18] ;  /* 0x0000180402117981 */ /* 0x000f68000c1e1900 */
[----:B------:R-:W5:Y:S04]  /*0110*/  LDG.E R12, desc[UR4][R6.64+0x8] ;  /* 0x00000804060c7981 */ /* 0x000f68000c1e1900 */
[----:B----4-:R-:W4:Y:S01]  /*0120*/  LDG.E R19, desc[UR4][R4.64] ;  /* 0x0000000404137981 */ /* 0x010f22000c1e1900 */
[----:B0-----:R-:W-:-:S04]  /*0130*/  IMAD.WIDE R8, R11, 0x4, R8 ;  /* 0x000000040b087825 */ /* 0x001fc800078e0208 */
[----:B--2---:R-:W-:-:S04]  /*0140*/  FMUL R15, R10, R15 ;  /* 0x0000000f0a0f7220 */ /* 0x004fc80000400000 */
[----:B---3--:R-:W-:-:S04]  /*0150*/  FFMA R0, R0, R13, R15 ;  /* 0x0000000d00007223 */ /* 0x008fc8000000000f */
[----:B-----5:R-:W-:-:S04]  /*0160*/  FFMA R0, R17, R12, R0 ;  /* 0x0000000c11007223 */ /* 0x020fc80000000000 */
[----:B----4-:R-:W-:-:S05]  /*0170*/  FADD R19, R0, R19 ;  /* 0x0000001300137221 */ /* 0x010fca0000000000 */
[----:B------:R-:W-:Y:S04]  /*0180*/  STG.E desc[UR4][R8.64], R19 ;  /* 0x0000001308007986 */ /* 0x000fe8000c101904 */
[----:B------:R-:W2:Y:S04]  /*0190*/  LDG.E R10, desc[UR4][R2.64+0x10] ;  /* 0x00001004020a7981 */ /* 0x000ea8000c1e1900 */
[----:B------:R-:W2:Y:S04]  /*01a0*/  LDG.E R13, desc[UR4][R6.64+0x4] ;  /* 0x00000404060d7981 */ /* 0x000ea8000c1e1900 */
[----:B------:R-:W3:Y:S04]  /*01b0*/  LDG.E R0, desc[UR4][R2.64+0x4] ;  /* 0x0000040402007981 */ /* 0x000ee8000c1e1900 */
[----:B------:R-:W3:Y:S04]  /*01c0*/  LDG.E R11, desc[UR4][R6.64] ;  /* 0x00000004060b7981 */ /* 0x000ee8000c1e1900 */
[----:B------:R-:W4:Y:S04]  /*01d0*/  LDG.E R15, desc[UR4][R2.64+0x1c] ;  /* 0x00001c04020f7981 */ /* 0x000f28000c1e1900 */
[----:B------:R-:W4:Y:S04]  /*01e0*/  LDG.E R12, desc[UR4][R6.64+0x8] ;  /* 0x00000804060c7981 */ /* 0x000f28000c1e1900 */
[----:B------:R-:W5:Y:S01]  /*01f0*/  LDG.E R17, desc[UR4][R4.64+0x4] ;  /* 0x0000040404117981 */ /* 0x000f62000c1e1900 */
[----:B--2---:R-:W-:-:S04]  /*0200*/  FMUL R13, R10, R13 ;  /* 0x0000000d0a0d7220 */ /* 0x004fc80000400000 */
[----:B---3--:R-:W-:-:S04]  /*0210*/  FFMA R0, R0, R11, R13 ;  /* 0x0000000b00007223 */ /* 0x008fc8000000000d */
[----:B----4-:R-:W-:-:S04]  /*0220*/  FFMA R0, R15, R12, R0 ;  /* 0x0000000c0f007223 */ /* 0x010fc80000000000 */
[----:B-----5:R-:W-:-:S05]  /*0230*/  FADD R17, R0, R17 ;  /* 0x0000001100117221 */ /* 0x020fca0000000000 */
        /* <DEDUP_REMOVED lines=12> */
[----:B------:R-:W-:Y:S01]  /*0300*/  STG.E desc[UR4][R8.64+0x8], R11 ;  /* 0x0000080b08007986 */ /* 0x000fe2000c101904 */
[----:B------:R-:W-:Y:S05]  /*0310*/  EXIT ;  /* 0x000000000000794d */ /* 0x000fea0003800000 */
.L_x_14:
        /* <DEDUP_REMOVED lines=14> */
.L_x_44:


//--------------------- .text._Z10ConversionPfPmS_S_S_ --------------------------
	.section	.text._Z10ConversionPfPmS_S_S_,"ax",@progbits
	.align	128
        .global         _Z10ConversionPfPmS_S_S_
        .type           _Z10ConversionPfPmS_S_S_,@function
        .size           _Z10ConversionPfPmS_S_S_,(.L_x_42 - _Z10ConversionPfPmS_S_S_)
        .other          _Z10ConversionPfPmS_S_S_,@"STO_CUDA_ENTRY STV_DEFAULT"
_Z10ConversionPfPmS_S_S_:
.text._Z10ConversionPfPmS_S_S_:
[----:B------:R-:W0:Y:S08]  /*0000*/  LDC R1, c[0x0][0x37c] ;  /* 0x0000df00ff017b82 */ /* 0x000e300000000800 */
[----:B------:R-:W1:Y:S01]  /*0010*/  LDC.64 R2, c[0x0][0x388] ;  /* 0x0000e200ff027b82 */ /* 0x000e620000000a00 */
[----:B------:R-:W1:Y:S01]  /*0020*/  LDCU.64 UR6, c[0x0][0x358] ;  /* 0x00006b00ff0677ac */ /* 0x000e620008000a00 */
[----:B0-----:R-:W-:Y:S01]  /*0030*/  VIADD R1, R1, 0xffffffe0 ;  /* 0xffffffe001017836 */ /* 0x001fe20000000000 */
[----:B-1----:R-:W2:Y:S05]  /*0040*/  LDG.E.64 R2, desc[UR6][R2.64] ;  /* 0x0000000602027981 */ /* 0x002eaa000c1e1b00 */
[----:B------:R-:W0:Y:S01]  /*0050*/  S2UR UR4, SR_CTAID.X ;  /* 0x00000000000479c3 */ /* 0x000e220000002500 */
[----:B------:R-:W-:Y:S01]  /*0060*/  BSSY.RECONVERGENT B0, `(.L_x_15) ;  /* 0x0000032000007945 */ /* 0x000fe20003800200 */
[----:B------:R-:W0:Y:S06]  /*0070*/  S2R R5, SR_TID.X ;  /* 0x0000000000057919 */ /* 0x000e2c0000002100 */
[----:B------:R-:W0:Y:S02]  /*0080*/  LDC R8, c[0x0][0x360] ;  /* 0x0000d800ff087b82 */ /* 0x000e240000000800 */
[----:B0-----:R-:W-:Y:S01]  /*0090*/  IMAD R8, R8, UR4, R5 ;  /* 0x0000000408087c24 */ /* 0x001fe2000f8e0205 */
[----:B------:R-:W-:-:S04]  /*00a0*/  UMOV UR4, URZ ;  /* 0x000000ff00047c82 */ /* 0x000fc80008000000 */
[----:B------:R-:W-:-:S04]  /*00b0*/  SHF.R.S32.HI R5, RZ, 0x1f, R8 ;  /* 0x0000001fff057819 */ /* 0x000fc80000011408 */
[----:B------:R-:W-:-:S04]  /*00c0*/  LEA.HI R0, R5, R8, RZ, 0x4 ;  /* 0x0000000805007211 */ /* 0x000fc800078f20ff */
[----:B------:R-:W-:-:S05]  /*00d0*/  SHF.R.S32.HI R4, RZ, 0x4, R0 ;  /* 0x00000004ff047819 */ /* 0x000fca0000011400 */
[----:B------:R-:W-:Y:S02]  /*00e0*/  IMAD R5, R4, 0x58, RZ ;  /* 0x0000005804057824 */ /* 0x000fe400078e02ff */
[----:B------:R-:W-:-:S03]  /*00f0*/  IMAD.MOV.U32 R4, RZ, RZ, 0x1 ;  /* 0x00000001ff047424 */ /* 0x000fc600078e00ff */
[----:B--2---:R-:W-:-:S04]  /*0100*/  IADD3 R6, P0, PT, R2, R5, RZ ;  /* 0x0000000502067210 */ /* 0x004fc80007f1e0ff */
[----:B------:R-:W-:Y:S01]  /*0110*/  LEA.HI.X.SX32 R7, R5, R3, 0x1, P0 ;  /* 0x0000000305077211 */ /* 0x000fe200000f0eff */
[----:B------:R-:W-:Y:S01]  /*0120*/  IMAD.WIDE.U32 R10, R6, -0x45d1745d, RZ ;  /* 0xba2e8ba3060a7825 */ /* 0x000fe200078e00ff */
[----:B------:R-:W0:Y:S03]  /*0130*/  MUFU.RCP64H R5, 90112 ;  /* 0x40f6000000057908 */ /* 0x000e260000001800 */
[----:B------:R-:W-:-:S04]  /*0140*/  IMAD.WIDE.U32 R2, R7, -0x45d1745d, RZ ;  /* 0xba2e8ba307027825 */ /* 0x000fc800078e00ff */
[----:B------:R-:W-:-:S04]  /*0150*/  IMAD.WIDE.U32 R12, P0, R6, 0x2e8ba2e8, R2 ;  /* 0x2e8ba2e8060c7825 */ /* 0x000fc80007800002 */
[----:B------:R-:W-:Y:S01]  /*0160*/  IMAD.MOV.U32 R2, RZ, RZ, 0x0 ;  /* 0x00000000ff027424 */ /* 0x000fe200078e00ff */
[----:B------:R-:W-:Y:S01]  /*0170*/  IADD3 RZ, P1, PT, R11, R12, RZ ;  /* 0x0000000c0bff7210 */ /* 0x000fe20007f3e0ff */
[----:B------:R-:W-:Y:S02]  /*0180*/  IMAD.MOV.U32 R3, RZ, RZ, 0x40f60000 ;  /* 0x40f60000ff037424 */ /* 0x000fe400078e00ff */
[----:B------:R-:W-:Y:S02]  /*0190*/  IMAD.X R15, RZ, RZ, RZ, P0 ;  /* 0x000000ffff0f7224 */ /* 0x000fe400000e06ff */
[----:B------:R-:W-:Y:S02]  /*01a0*/  IMAD.MOV.U32 R14, RZ, RZ, R13 ;  /* 0x000000ffff0e7224 */ /* 0x000fe400078e000d */
[----:B0-----:R-:W-:Y:S02]  /*01b0*/  DFMA R10, R4, -R2, 1 ;  /* 0x3ff00000040a742b */ /* 0x001fe40000000802 */
[----:B------:R-:W-:-:S05]  /*01c0*/  IMAD.WIDE.U32.X R12, R7, 0x2e8ba2e8, R14, P1 ;  /* 0x2e8ba2e8070c7825 */ /* 0x000fca00008e040e */
[--C-:B------:R-:W-:Y:S01]  /*01d0*/  SHF.R.U64 R9, R12, 0xe, R13.reuse ;  /* 0x0000000e0c097819 */ /* 0x100fe2000000120d */
[----:B------:R-:W-:Y:S01]  /*01e0*/  DFMA R10, R10, R10, R10 ;  /* 0x0000000a0a0a722b */ /* 0x000fe2000000000a */
[----:B------:R-:W-:-:S03]  /*01f0*/  SHF.R.U32.HI R12, RZ, 0xe, R13 ;  /* 0x0000000eff0c7819 */ /* 0x000fc6000001160d */
[----:B------:R-:W-:-:S04]  /*0200*/  IMAD.WIDE.U32 R6, R9, -0x16000, R6 ;  /* 0xfffea00009067825 */ /* 0x000fc800078e0006 */
[----:B------:R-:W-:Y:S01]  /*0210*/  IMAD R12, R12, -0x16000, RZ ;  /* 0xfffea0000c0c7824 */ /* 0x000fe200078e02ff */
[----:B------:R-:W-:Y:S01]  /*0220*/  DFMA R10, R4, R10, R4 ;  /* 0x0000000a040a722b */ /* 0x000fe20000000004 */
[----:B------:R-:W-:-:S03]  /*0230*/  IMAD.MOV.U32 R4, RZ, RZ, R6 ;  /* 0x000000ffff047224 */ /* 0x000fc600078e0006 */
[----:B------:R-:W-:-:S04]  /*0240*/  IADD3 R5, PT, PT, R7, -R9, R12 ;  /* 0x8000000907057210 */ /* 0x000fc80007ffe00c */
[C---:B------:R-:W-:Y:S02]  /*0250*/  DFMA R2, R10.reuse, -R2, 1 ;  /* 0x3ff000000a02742b */ /* 0x040fe40000000802 */
[----:B------:R-:W0:Y:S06]  /*0260*/  I2F.F64.U64 R4, R4 ;  /* 0x0000000400047312 */ /* 0x000e2c0000301800 */
[----:B------:R-:W-:-:S08]  /*0270*/  DFMA R2, R10, R2, R10 ;  /* 0x000000020a02722b */ /* 0x000fd0000000000a */
[----:B0-----:R-:W-:Y:S01]  /*0280*/  DMUL R6, R4, R2 ;  /* 0x0000000204067228 */ /* 0x001fe20000000000 */
[----:B------:R-:W-:-:S07]  /*0290*/  FSETP.GEU.AND P1, PT, |R5|, 6.5827683646048100446e-37, PT ;  /* 0x036000000500780b */ /* 0x000fce0003f2e200 */
[----:B------:R-:W-:-:S08]  /*02a0*/  DFMA R10, R6, -90112, R4 ;  /* 0xc0f60000060a782b */ /* 0x000fd00000000004 */
[----:B------:R-:W-:Y:S01]  /*02b0*/  DFMA R2, R2, R10, R6 ;  /* 0x0000000a0202722b */ /* 0x000fe20000000006 */
[----:B------:R-:W-:-:S05]  /*02c0*/  LOP3.LUT R7, R0, 0xfffffff0, RZ, 0xc0, !PT ;  /* 0xfffffff000077812 */ /* 0x000fca00078ec0ff */
[----:B------:R-:W-:-:S04]  /*02d0*/  IMAD.IADD R0, R8, 0x1, -R7 ;  /* 0x0000000108007824 */ /* 0x000fc800078e0a07 */
[----:B------:R-:W-:-:S05]  /*02e0*/  FFMA R6, RZ, 7.6875, R3 ;  /* 0x40f60000ff067823 */ /* 0x000fca0000000003 */
[----:B------:R-:W-:-:S13]  /*02f0*/  FSETP.GT.AND P0, PT, |R6|, 1.469367938527859385e-39, PT ;  /* 0x001000000600780b */ /* 0x000fda0003f04200 */
[----:B------:R-:W-:Y:S05]  /*0300*/  @P0 BRA P1, `(.L_x_16) ;  /* 0x00000000001c0947 */ /* 0x000fea0000800000 */
[----:B------:R-:W-:Y:S01]  /*0310*/  IMAD.MOV.U32 R13, RZ, RZ, R5 ;  /* 0x000000ffff0d7224 */ /* 0x000fe200078e0005 */
[----:B------:R-:W-:Y:S01]  /*0320*/  MOV R10, 0x360 ;  /* 0x00000360000a7802 */ /* 0x000fe20000000f00 */
[----:B------:R-:W-:Y:S02]  /*0330*/  IMAD.MOV.U32 R12, RZ, RZ, R4 ;  /* 0x000000ffff0c7224 */ /* 0x000fe400078e0004 */
[----:B------:R-:W-:-:S07]  /*0340*/  IMAD.MOV.U32 R5, RZ, RZ, 0x40f60000 ;  /* 0x40f60000ff057424 */ /* 0x000fce00078e00ff */
[----:B------:R-:W-:Y:S05]  /*0350*/  CALL.REL.NOINC `($__internal_0_$__cuda_sm20_div_rn_f64_full) ;  /* 0x0000001c00707944 */ /* 0x000fea0003c00000 */
[----:B------:R-:W-:Y:S02]  /*0360*/  IMAD.MOV.U32 R2, RZ, RZ, R18 ;  /* 0x000000ffff027224 */ /* 0x000fe400078e0012 */
[----:B------:R-:W-:-:S07]  /*0370*/  IMAD.MOV.U32 R3, RZ, RZ, R19 ;  /* 0x000000ffff037224 */ /* 0x000fce00078e0013 */
.L_x_16:
[----:B------:R-:W-:Y:S05]  /*0380*/  BSYNC.RECONVERGENT B0 ;  /* 0x0000000000007941 */ /* 0x000fea0003800200 */
.L_x_15:
[----:B------:R-:W0:Y:S02]  /*0390*/  LDC.64 R4, c[0x0][0x398] ;  /* 0x0000e600ff047b82 */ /* 0x000e240000000a00 */
[----:B0-----:R-:W-:-:S05]  /*03a0*/  IMAD.WIDE R4, R0, 0x4, R4 ;  /* 0x0000000400047825 */ /* 0x001fca00078e0204 */
[----:B------:R-:W2:Y:S01]  /*03b0*/  LDG.E R9, desc[UR6][R4.64] ;  /* 0x0000000604097981 */ /* 0x000ea2000c1e1900 */
[----:B------:R-:W0:Y:S01]  /*03c0*/  MUFU.RCP64H R7, 360 ;  /* 0x4076800000077908 */ /* 0x000e220000001800 */
[----:B------:R-:W-:Y:S01]  /*03d0*/  IMAD.MOV.U32 R12, RZ, RZ, 0x0 ;  /* 0x00000000ff0c7424 */ /* 0x000fe200078e00ff */
[----:B------:R-:W-:Y:S01]  /*03e0*/  BSSY.RECONVERGENT B0, `(.L_x_17) ;  /* 0x0000017000007945 */ /* 0x000fe20003800200 */
[----:B------:R-:W-:Y:S02]  /*03f0*/  IMAD.MOV.U32 R13, RZ, RZ, 0x40768000 ;  /* 0x40768000ff0d7424 */ /* 0x000fe400078e00ff */
[----:B------:R-:W-:-:S06]  /*0400*/  IMAD.MOV.U32 R6, RZ, RZ, 0x1 ;  /* 0x00000001ff067424 */ /* 0x000fcc00078e00ff */
[----:B0-----:R-:W-:-:S08]  /*0410*/  DFMA R10, R6, -R12, 1 ;  /* 0x3ff00000060a742b */ /* 0x001fd0000000080c */
[----:B------:R-:W-:-:S08]  /*0420*/  DFMA R10, R10, R10, R10 ;  /* 0x0000000a0a0a722b */ /* 0x000fd0000000000a */
[----:B------:R-:W-:-:S08]  /*0430*/  DFMA R10, R6, R10, R6 ;  /* 0x0000000a060a722b */ /* 0x000fd00000000006 */
[----:B------:R-:W-:-:S08]  /*0440*/  DFMA R12, R10, -R12, 1 ;  /* 0x3ff000000a0c742b */ /* 0x000fd0000000080c */
[----:B------:R-:W-:Y:S01]  /*0450*/  DFMA R12, R10, R12, R10 ;  /* 0x0000000c0a0c722b */ /* 0x000fe2000000000a */
[----:B--2---:R-:W0:Y:S07]  /*0460*/  F2F.F64.F32 R6, R9 ;  /* 0x0000000900067310 */ /* 0x004e2e0000201800 */
[----:B0-----:R-:W-:Y:S01]  /*0470*/  DMUL R10, R6, R12 ;  /* 0x0000000c060a7228 */ /* 0x001fe20000000000 */
[----:B------:R-:W-:-:S07]  /*0480*/  FSETP.GEU.AND P1, PT, |R7|, 6.5827683646048100446e-37, PT ;  /* 0x036000000700780b */ /* 0x000fce0003f2e200 */
[----:B------:R-:W-:-:S08]  /*0490*/  DFMA R4, R10, -360, R6 ;  /* 0xc07680000a04782b */ /* 0x000fd00000000006 */
[----:B------:R-:W-:-:S10]  /*04a0*/  DFMA R4, R12, R4, R10 ;  /* 0x000000040c04722b */ /* 0x000fd4000000000a */
[----:B------:R-:W-:-:S05]  /*04b0*/  FFMA R10, RZ, 3.8515625, R5 ;  /* 0x40768000ff0a7823 */ /* 0x000fca0000000005 */
        /* <DEDUP_REMOVED lines=9> */
.L_x_18:
[----:B------:R-:W-:Y:S05]  /*0550*/  BSYNC.RECONVERGENT B0 ;  /* 0x0000000000007941 */ /* 0x000fea0003800200 */
.L_x_17:
[----:B------:R-:W0:Y:S02]  /*0560*/  LDC.64 R10, c[0x0][0x390] ;  /* 0x0000e400ff0a7b82 */ /* 0x000e240000000a00 */
[----:B0-----:R-:W-:-:S05]  /*0570*/  IMAD.WIDE R10, R0, 0x4, R10 ;  /* 0x00000004000a7825 */ /* 0x001fca00078e020a */
[----:B------:R-:W2:Y:S01]  /*0580*/  LDG.E R0, desc[UR6][R10.64] ;  /* 0x000000060a007981 */ /* 0x000ea2000c1e1900 */
[----:B------:R-:W0:Y:S01]  /*0590*/  MUFU.RCP64H R13, 360 ;  /* 0x40768000000d7908 */ /* 0x000e220000001800 */
[----:B------:R-:W-:Y:S01]  /*05a0*/  IMAD.MOV.U32 R14, RZ, RZ, 0x0 ;  /* 0x00000000ff0e7424 */ /* 0x000fe200078e00ff */
[----:B------:R-:W-:Y:S01]  /*05b0*/  UMOV UR8, 0x54442d18 ;  /* 0x54442d1800087882 */ /* 0x000fe20000000000 */
[----:B------:R-:W-:Y:S01]  /*05c0*/  IMAD.MOV.U32 R15, RZ, RZ, 0x40768000 ;  /* 0x40768000ff0f7424 */ /* 0x000fe200078e00ff */
[----:B------:R-:W-:Y:S01]  /*05d0*/  UMOV UR9, 0x401921fb ;  /* 0x401921fb00097882 */ /* 0x000fe20000000000 */
[----:B------:R-:W-:Y:S01]  /*05e0*/  IMAD.MOV.U32 R12, RZ, RZ, 0x1 ;  /* 0x00000001ff0c7424 */ /* 0x000fe200078e00ff */
[----:B------:R-:W-:Y:S01]  /*05f0*/  DADD R4, R4, R2 ;  /* 0x0000000004047229 */ /* 0x000fe20000000002 */
[----:B------:R-:W-:Y:S07]  /*0600*/  BSSY.RECONVERGENT B0, `(.L_x_19) ;  /* 0x0000018000007945 */ /* 0x000fee0003800200 */
[----:B------:R-:W-:-:S02]  /*0610*/  DMUL R4, R4, UR8 ;  /* 0x0000000804047c28 */ /* 0x000fc40008000000 */
[----:B0-----:R-:W-:-:S08]  /*0620*/  DFMA R6, R12, -R14, 1 ;  /* 0x3ff000000c06742b */ /* 0x001fd0000000080e */
[----:B------:R-:W-:-:S08]  /*0630*/  DFMA R16, R6, R6, R6 ;  /* 0x000000060610722b */ /* 0x000fd00000000006 */
[----:B------:R-:W-:-:S08]  /*0640*/  DFMA R16, R12, R16, R12 ;  /* 0x000000100c10722b */ /* 0x000fd0000000000c */
[----:B------:R-:W-:-:S08]  /*0650*/  DFMA R14, R16, -R14, 1 ;  /* 0x3ff00000100e742b */ /* 0x000fd0000000080e */
[----:B------:R-:W-:Y:S01]  /*0660*/  DFMA R14, R16, R14, R16 ;  /* 0x0000000e100e722b */ /* 0x000fe20000000010 */
[----:B--2---:R-:W0:Y:S02]  /*0670*/  F2F.F64.F32 R6, R0 ;  /* 0x0000000000067310 */ /* 0x004e240000201800 */
[----:B0-----:R-:W-:-:S08]  /*0680*/  DMUL R6, R6, UR8 ;  /* 0x0000000806067c28 */ /* 0x001fd00008000000 */
[----:B------:R-:W-:Y:S02]  /*0690*/  DMUL R10, R14, R6 ;  /* 0x000000060e0a7228 */ /* 0x000fe40000000000 */
[----:B------:R-:W-:-:S06]  /*06a0*/  FSETP.GEU.AND P1, PT, |R7|, 6.5827683646048100446e-37, PT ;  /* 0x036000000700780b */ /* 0x000fcc0003f2e200 */
[----:B------:R-:W-:-:S08]  /*06b0*/  DFMA R12, R10, -360, R6 ;  /* 0xc07680000a0c782b */ /* 0x000fd00000000006 */
[----:B------:R-:W-:Y:S01]  /*06c0*/  DFMA R2, R14, R12, R10 ;  /* 0x0000000c0e02722b */ /* 0x000fe2000000000a */
[----:B------:R0:W1:Y:S09]  /*06d0*/  F2F.F32.F64 R11, R4 ;  /* 0x00000004000b7310 */ /* 0x0000720000301000 */
[----:B------:R-:W-:-:S05]  /*06e0*/  FFMA R0, RZ, 3.8515625, R3 ;  /* 0x40768000ff007823 */ /* 0x000fca0000000003 */
[----:B------:R-:W-:-:S13]  /*06f0*/  FSETP.GT.AND P0, PT, |R0|, 1.469367938527859385e-39, PT ;  /* 0x001000000000780b */ /* 0x000fda0003f04200 */
[----:B01----:R-:W-:Y:S05]  /*0700*/  @P0 BRA P1, `(.L_x_20) ;  /* 0x00000000001c0947 */ /* 0x003fea0000800000 */
[----:B------:R-:W-:Y:S01]  /*0710*/  IMAD.MOV.U32 R12, RZ, RZ, R6 ;  /* 0x000000ffff0c7224 */ /* 0x000fe200078e0006 */
[----:B------:R-:W-:Y:S01]  /*0720*/  MOV R10, 0x760 ;  /* 0x00000760000a7802 */ /* 0x000fe20000000f00 */
[----:B------:R-:W-:Y:S02]  /*0730*/  IMAD.MOV.U32 R13, RZ, RZ, R7 ;  /* 0x000000ffff0d7224 */ /* 0x000fe400078e0007 */
[----:B------:R-:W-:-:S07]  /*0740*/  IMAD.MOV.U32 R5, RZ, RZ, 0x40768000 ;  /* 0x40768000ff057424 */ /* 0x000fce00078e00ff */
[----:B------:R-:W-:Y:S05]  /*0750*/  CALL.REL.NOINC `($__internal_0_$__cuda_sm20_div_rn_f64_full) ;  /* 0x0000001800707944 */ /* 0x000fea0003c00000 */
[----:B------:R-:W-:Y:S02]  /*0760*/  IMAD.MOV.U32 R2, RZ, RZ, R18 ;  /* 0x000000ffff027224 */ /* 0x000fe400078e0012 */
[----:B------:R-:W-:-:S07]  /*0770*/  IMAD.MOV.U32 R3, RZ, RZ, R19 ;  /* 0x000000ffff037224 */ /* 0x000fce00078e0013 */
.L_x_20:
[----:B------:R-:W-:Y:S05]  /*0780*/  BSYNC.RECONVERGENT B0 ;  /* 0x0000000000007941 */ /* 0x000fea0003800200 */
.L_x_19:
[----:B------:R-:W0:Y:S02]  /*0790*/  LDC.64 R6, c[0x0][0x380] ;  /* 0x0000e000ff067b82 */ /* 0x000e240000000a00 */
[----:B0-----:R-:W-:-:S05]  /*07a0*/  IMAD.WIDE R6, R8, 0x4, R6 ;  /* 0x0000000408067825 */ /* 0x001fca00078e0206 */
[----:B------:R0:W5:Y:S01]  /*07b0*/  LDG.E R20, desc[UR6][R6.64] ;  /* 0x0000000606147981 */ /* 0x000162000c1e1900 */
[C---:B------:R-:W-:Y:S01]  /*07c0*/  FMUL R0, R11.reuse, 0.63661974668502807617 ;  /* 0x3f22f9830b007820 */ /* 0x040fe20000400000 */
[----:B------:R-:W-:Y:S01]  /*07d0*/  FSETP.GE.AND P0, PT, |R11|, 105615, PT ;  /* 0x47ce47800b00780b */ /* 0x000fe20003f06200 */
[----:B------:R0:W1:Y:S01]  /*07e0*/  F2F.F32.F64 R9, R2 ;  /* 0x0000000200097310 */ /* 0x0000620000301000 */
[----:B------:R-:W-:Y:S07]  /*07f0*/  BSSY.RECONVERGENT B0, `(.L_x_21) ;  /* 0x0000040000007945 */ /* 0x000fee0003800200 */
[----:B------:R-:W2:Y:S02]  /*0800*/  F2I.NTZ R0, R0 ;  /* 0x0000000000007305 */ /* 0x000ea40000203100 */
[----:B--2---:R-:W-:Y:S01]  /*0810*/  I2FP.F32.S32 R12, R0 ;  /* 0x00000000000c7245 */ /* 0x004fe20000201400 */
[----:B------:R-:W-:-:S04]  /*0820*/  IMAD.MOV.U32 R10, RZ, RZ, R0 ;  /* 0x000000ffff0a7224 */ /* 0x000fc800078e0000 */
[----:B------:R-:W-:-:S04]  /*0830*/  FFMA R5, R12, -1.5707962512969970703, R11 ;  /* 0xbfc90fda0c057823 */ /* 0x000fc8000000000b */
[----:B------:R-:W-:-:S04]  /*0840*/  FFMA R5, R12, -7.5497894158615963534e-08, R5 ;  /* 0xb3a221680c057823 */ /* 0x000fc80000000005 */
[----:B------:R-:W-:-:S04]  /*0850*/  FFMA R12, R12, -5.3903029534742383927e-15, R5 ;  /* 0xa7c234c50c0c7823 */ /* 0x000fc80000000005 */
[----:B------:R-:W-:Y:S01]  /*0860*/  IMAD.MOV.U32 R16, RZ, RZ, R12 ;  /* 0x000000ffff107224 */ /* 0x000fe200078e000c */
[----:B01----:R-:W-:Y:S06]  /*0870*/  @!P0 BRA `(.L_x_22) ;  /* 0x0000000000dc8947 */ /* 0x003fec0003800000 */
[----:B------:R-:W-:-:S13]  /*0880*/  FSETP.NEU.AND P0, PT, |R11|, +INF , PT ;  /* 0x7f8000000b00780b */ /* 0x000fda0003f0d200 */
[----:B------:R-:W-:Y:S01]  /*0890*/  @!P0 FMUL R16, RZ, R11 ;  /* 0x0000000bff108220 */ /* 0x000fe20000400000 */
[----:B------:R-:W-:Y:S01]  /*08a0*/  @!P0 IMAD.MOV.U32 R0, RZ, RZ, RZ ;  /* 0x000000ffff008224 */ /* 0x000fe200078e00ff */
[----:B------:R-:W-:Y:S06]  /*08b0*/  @!P0 BRA `(.L_x_22) ;  /* 0x0000000000cc8947 */ /* 0x000fec0003800000 */
[----:B------:R-:W-:Y:S01]  /*08c0*/  IMAD.SHL.U32 R2, R11, 0x100, RZ ;  /* 0x000001000b027824 */ /* 0x000fe200078e00ff */
[----:B------:R-:W0:Y:S01]  /*08d0*/  LDCU.64 UR8, c[0x4][URZ] ;  /* 0x01000000ff0877ac */ /* 0x000e220008000a00 */
[----:B------:R-:W-:Y:S02]  /*08e0*/  IMAD.MOV.U32 R14, RZ, RZ, RZ ;  /* 0x000000ffff0e7224 */ /* 0x000fe400078e00ff */
[----:B------:R-:W-:Y:S01]  /*08f0*/  IMAD.MOV.U32 R0, RZ, RZ, R1 ;  /* 0x000000ffff007224 */ /* 0x000fe200078e0001 */
[----:B------:R-:W-:Y:S01]  /*0900*/  LOP3.LUT R15, R2, 0x80000000, RZ, 0xfc, !PT ;  /* 0x80000000020f7812 */ /* 0x000fe200078efcff */
[----:B------:R-:W-:Y:S01]  /*0910*/  UMOV UR5, URZ ;  /* 0x000000ff00057c82 */ /* 0x000fe20008000000 */
[----:B------:R-:W-:-:S05]  /*0920*/  UMOV UR4, URZ ;  /* 0x000000ff00047c82 */ /* 0x000fca0008000000 */
.L_x_23:
[----:B0-----:R-:W-:Y:S02]  /*0930*/  IMAD.U32 R4, RZ, RZ, UR8 ;  /* 0x00000008ff047e24 */ /* 0x001fe4000f8e00ff */
[----:B------:R-:W-:-:S05]  /*0940*/  IMAD.U32 R5, RZ, RZ, UR9 ;  /* 0x00000009ff057e24 */ /* 0x000fca000f8e00ff */
[----:B------:R-:W2:Y:S01]  /*0950*/  LDG.E.CONSTANT R2, desc[UR6][R4.64] ;  /* 0x0000000604027981 */ /* 0x000ea2000c1e9900 */
[----:B------:R-:W-:Y:S02]  /*0960*/  UIADD3 UR8, UP0, UPT, UR8, 0x4, URZ ;  /* 0x0000000408087890 */ /* 0x000fe4000ff1e0ff */
[----:B------:R-:W-:Y:S02]  /*0970*/  UIADD3 UR4, UPT, UPT, UR4, 0x1, URZ ;  /* 0x0000000104047890 */ /* 0x000fe4000fffe0ff */
[----:B------:R-:W-:Y:S02]  /*0980*/  UIADD3.X UR9, UPT, UPT, URZ, UR9, URZ, UP0, !UPT ;  /* 0x00000009ff097290 */ /* 0x000fe400087fe4ff */
[----:B------:R-:W-:Y:S01]  /*0990*/  UISETP.NE.AND UP0, UPT, UR4, 0x6, UPT ;  /* 0x000000060400788c */ /* 0x000fe2000bf05270 */
[----:B--2---:R-:W-:-:S03]  /*09a0*/  IMAD.WIDE.U32 R2, R2, R15, RZ ;  /* 0x0000000f02027225 */ /* 0x004fc600078e00ff */
[----:B------:R-:W-:-:S04]  /*09b0*/  IADD3 R13, P0, PT, R2, R14, RZ ;  /* 0x0000000e020d7210 */ /* 0x000fc80007f1e0ff */
[----:B------:R-:W-:Y:S01]  /*09c0*/  IADD3.X R14, PT, PT, R3, UR5, RZ, P0, !PT ;  /* 0x00000005030e7c10 */ /* 0x000fe200087fe4ff */
[----:B------:R0:W-:Y:S02]  /*09d0*/  STL [R0], R13 ;  /* 0x0000000d00007387 */ /* 0x0001e40000100800 */
[----:B0-----:R-:W-:Y:S01]  /*09e0*/  VIADD R0, R0, 0x4 ;  /* 0x0000000400007836 */ /* 0x001fe20000000000 */
[----:B------:R-:W-:Y:S06]  /*09f0*/  BRA.U UP0, `(.L_x_23) ;  /* 0xfffffffd00cc7547 */ /* 0x000fec000b83ffff */
[----:B------:R-:W-:Y:S01]  /*0a00*/  SHF.R.U32.HI R4, RZ, 0x17, R11 ;  /* 0x00000017ff047819 */ /* 0x000fe2000001160b */
[----:B------:R0:W-:Y:S03]  /*0a10*/  STL [R1+0x18], R14 ;  /* 0x0000180e01007387 */ /* 0x0001e60000100800 */
[C---:B------:R-:W-:Y:S02]  /*0a20*/  LOP3.LUT R0, R4.reuse, 0xe0, RZ, 0xc0, !PT ;  /* 0x000000e004007812 */ /* 0x040fe400078ec0ff */
[----:B------:R-:W-:-:S03]  /*0a30*/  LOP3.LUT P0, RZ, R4, 0x1f, RZ, 0xc0, !PT ;  /* 0x0000001f04ff7812 */ /* 0x000fc6000780c0ff */
[----:B------:R-:W-:-:S05]  /*0a40*/  VIADD R0, R0, 0xffffff80 ;  /* 0xffffff8000007836 */ /* 0x000fca0000000000 */
[----:B------:R-:W-:-:S05]  /*0a50*/  SHF.R.U32.HI R0, RZ, 0x5, R0 ;  /* 0x00000005ff007819 */ /* 0x000fca0000011600 */
[----:B------:R-:W-:-:S05]  /*0a60*/  IMAD R5, R0, -0x4, R1 ;  /* 0xfffffffc00057824 */ /* 0x000fca00078e0201 */
[----:B------:R-:W2:Y:S04]  /*0a70*/  LDL R0, [R5+0x18] ;  /* 0x0000180005007983 */ /* 0x000ea80000100800 */
[----:B------:R-:W2:Y:S04]  /*0a80*/  LDL R3, [R5+0x14] ;  /* 0x0000140005037983 */ /* 0x000ea80000100800 */
[----:B------:R-:W3:Y:S01]  /*0a90*/  @P0 LDL R2, [R5+0x10] ;  /* 0x0000100005020983 */ /* 0x000ee20000100800 */
[----:B------:R-:W-:Y:S01]  /*0aa0*/  LOP3.LUT R4, R4, 0x1f, RZ, 0xc0, !PT ;  /* 0x0000001f04047812 */ /* 0x000fe200078ec0ff */
[----:B------:R-:W-:Y:S01]  /*0ab0*/  UMOV UR4, 0x54442d19 ;  /* 0x54442d1900047882 */ /* 0x000fe20000000000 */
[----:B------:R-:W-:-:S02]  /*0ac0*/  UMOV UR5, 0x3bf921fb ;  /* 0x3bf921fb00057882 */ /* 0x000fc40000000000 */
[-C--:B--2---:R-:W-:Y:S02]  /*0ad0*/  @P0 SHF.L.W.U32.HI R0, R3, R4.reuse, R0 ;  /* 0x0000000403000219 */ /* 0x084fe40000010e00 */
[----:B---3--:R-:W-:Y:S02]  /*0ae0*/  @P0 SHF.L.W.U32.HI R3, R2, R4, R3 ;  /* 0x0000000402030219 */ /* 0x008fe40000010e03 */
[----:B------:R-:W-:Y:S02]  /*0af0*/  ISETP.GE.AND P0, PT, R11, RZ, PT ;  /* 0x000000ff0b00720c */ /* 0x000fe40003f06270 */
[C---:B------:R-:W-:Y:S01]  /*0b00*/  SHF.L.W.U32.HI R2, R3.reuse, 0x2, R0 ;  /* 0x0000000203027819 */ /* 0x040fe20000010e00 */
[----:B------:R-:W-:-:S03]  /*0b10*/  IMAD.SHL.U32 R3, R3, 0x4, RZ ;  /* 0x0000000403037824 */ /* 0x000fc600078e00ff */
[----:B------:R-:W-:Y:S02]  /*0b20*/  SHF.R.S32.HI R4, RZ, 0x1f, R2 ;  /* 0x0000001fff047819 */ /* 0x000fe40000011402 */
[----:B------:R-:W-:Y:S02]  /*0b30*/  LOP3.LUT R13, R2, R11, RZ, 0x3c, !PT ;  /* 0x0000000b020d7212 */ /* 0x000fe400078e3cff */
[C---:B------:R-:W-:Y:S02]  /*0b40*/  LOP3.LUT R16, R4.reuse, R3, RZ, 0x3c, !PT ;  /* 0x0000000304107212 */ /* 0x040fe400078e3cff */
[----:B------:R-:W-:Y:S02]  /*0b50*/  LOP3.LUT R17, R4, R2, RZ, 0x3c, !PT ;  /* 0x0000000204117212 */ /* 0x000fe400078e3cff */
[----:B------:R-:W-:Y:S02]  /*0b60*/  SHF.R.U32.HI R3, RZ, 0x1e, R0 ;  /* 0x0000001eff037819 */ /* 0x000fe40000011600 */
[----:B------:R-:W-:-:S02]  /*0b70*/  ISETP.GE.AND P1, PT, R13, RZ, PT ;  /* 0x000000ff0d00720c */ /* 0x000fc40003f26270 */
[----:B------:R-:W1:Y:S01]  /*0b80*/  I2F.F64.S64 R16, R16 ;  /* 0x0000001000107312 */ /* 0x000e620000301c00 */
[----:B------:R-:W-:-:S05]  /*0b90*/  LEA.HI R0, R2, R3, RZ, 0x1 ;  /* 0x0000000302007211 */ /* 0x000fca00078f08ff */
[----:B------:R-:W-:-:S04]  /*0ba0*/  IMAD.MOV R2, RZ, RZ, -R0 ;  /* 0x000000ffff027224 */ /* 0x000fc800078e0a00 */
[----:B------:R-:W-:Y:S01]  /*0bb0*/  @!P0 IMAD.MOV.U32 R0, RZ, RZ, R2 ;  /* 0x000000ffff008224 */ /* 0x000fe200078e0002 */
[----:B-1----:R-:W-:-:S10]  /*0bc0*/  DMUL R4, R16, UR4 ;  /* 0x0000000410047c28 */ /* 0x002fd40008000000 */
[----:B------:R-:W1:Y:S02]  /*0bd0*/  F2F.F32.F64 R4, R4 ;  /* 0x0000000400047310 */ /* 0x000e640000301000 */
[----:B01----:R-:W-:-:S07]  /*0be0*/  FSEL R16, -R4, R4, !P1 ;  /* 0x0000000404107208 */ /* 0x003fce0004800100 */
.L_x_22:
[----:B------:R-:W-:Y:S05]  /*0bf0*/  BSYNC.RECONVERGENT B0 ;  /* 0x0000000000007941 */ /* 0x000fea0003800200 */
.L_x_21:
[----:B------:R-:W-:Y:S01]  /*0c00*/  FMUL R4, R9, 0.63661974668502807617 ;  /* 0x3f22f98309047820 */ /* 0x000fe20000400000 */
[----:B------:R-:W-:Y:S02]  /*0c10*/  IMAD.MOV.U32 R15, RZ, RZ, 0x37cbac00 ;  /* 0x37cbac00ff0f7424 */ /* 0x000fe400078e00ff */
[----:B------:R-:W-:Y:S01]  /*0c20*/  FMUL R2, R16, R16 ;  /* 0x0000001010027220 */ /* 0x000fe20000400000 */
[----:B------:R-:W-:Y:S01]  /*0c30*/  LOP3.LUT R5, R0, 0x1, RZ, 0xc0, !PT ;  /* 0x0000000100057812 */ /* 0x000fe200078ec0ff */
[----:B------:R-:W-:Y:S01]  /*0c40*/  IMAD.MOV.U32 R14, RZ, RZ, 0x3c0885e4 ;  /* 0x3c0885e4ff0e7424 */ /* 0x000fe200078e00ff */
[----:B------:R-:W-:Y:S01]  /*0c50*/  BSSY.RECONVERGENT B0, `(.L_x_24) ;  /* 0x0000050000007945 */ /* 0x000fe20003800200 */
[----:B------:R-:W0:Y:S01]  /*0c60*/  F2I.NTZ R4, R4 ;  /* 0x0000000400047305 */ /* 0x000e220000203100 */
[----:B------:R-:W-:Y:S01]  /*0c70*/  FFMA R3, R2, R15, -0.0013887860113754868507 ;  /* 0xbab607ed02037423 */ /* 0x000fe2000000000f */
[----:B------:R-:W-:Y:S01]  /*0c80*/  ISETP.NE.U32.AND P0, PT, R5, 0x1, PT ;  /* 0x000000010500780c */ /* 0x000fe20003f05070 */
[----:B------:R-:W-:-:S02]  /*0c90*/  VIADD R0, R0, 0x1 ;  /* 0x0000000100007836 */ /* 0x000fc40000000000 */
[----:B------:R-:W-:Y:S01]  /*0ca0*/  IMAD.MOV.U32 R13, RZ, RZ, 0x3e2aaaa8 ;  /* 0x3e2aaaa8ff0d7424 */ /* 0x000fe200078e00ff */
[----:B------:R-:W-:Y:S02]  /*0cb0*/  FSEL R3, R3, -0.00019574658654164522886, P0 ;  /* 0xb94d415303037808 */ /* 0x000fe40000000000 */
[----:B------:R-:W-:Y:S02]  /*0cc0*/  FSEL R5, R14, 0.041666727513074874878, !P0 ;  /* 0x3d2aaabb0e057808 */ /* 0x000fe40004000000 */
[----:B------:R-:W-:Y:S02]  /*0cd0*/  LOP3.LUT P1, RZ, R0, 0x2, RZ, 0xc0, !PT ;  /* 0x0000000200ff7812 */ /* 0x000fe4000782c0ff */
[----:B------:R-:W-:Y:S01]  /*0ce0*/  FSEL R0, R16, 1, !P0 ;  /* 0x3f80000010007808 */ /* 0x000fe20004000000 */
[----:B------:R-:W-:Y:S01]  /*0cf0*/  FFMA R3, R2, R3, R5 ;  /* 0x0000000302037223 */ /* 0x000fe20000000005 */
[----:B------:R-:W-:Y:S02]  /*0d00*/  FSEL R5, -R13, -0.4999999701976776123, !P0 ;  /* 0xbeffffff0d057808 */ /* 0x000fe40004000100 */
[----:B0-----:R-:W-:-:S02]  /*0d10*/  I2FP.F32.S32 R16, R4 ;  /* 0x0000000400107245 */ /* 0x001fc40000201400 */
[----:B------:R-:W-:Y:S01]  /*0d20*/  FSETP.GE.AND P0, PT, |R9|, 105615, PT ;  /* 0x47ce47800900780b */ /* 0x000fe20003f06200 */
[C---:B------:R-:W-:Y:S01]  /*0d30*/  FFMA R5, R2.reuse, R3, R5 ;  /* 0x0000000302057223 */ /* 0x040fe20000000005 */
[----:B------:R-:W-:Y:S01]  /*0d40*/  FFMA R3, R2, R0, RZ ;  /* 0x0000000002037223 */ /* 0x000fe200000000ff */
[----:B------:R-:W-:-:S03]  /*0d50*/  FFMA R17, R16, -1.5707962512969970703, R9 ;  /* 0xbfc90fda10117823 */ /* 0x000fc60000000009 */
[----:B------:R-:W-:Y:S01]  /*0d60*/  FFMA R3, R3, R5, R0 ;  /* 0x0000000503037223 */ /* 0x000fe20000000000 */
[----:B------:R-:W-:-:S03]  /*0d70*/  FFMA R17, R16, -7.5497894158615963534e-08, R17 ;  /* 0xb3a2216810117823 */ /* 0x000fc60000000011 */
[----:B------:R-:W-:Y:S01]  /*0d80*/  @P1 FADD R3, RZ, -R3 ;  /* 0x80000003ff031221 */ /* 0x000fe20000000000 */
[----:B------:R-:W-:Y:S01]  /*0d90*/  FFMA R16, R16, -5.3903029534742383927e-15, R17 ;  /* 0xa7c234c510107823 */ /* 0x000fe20000000011 */
[----:B------:R-:W-:Y:S02]  /*0da0*/  IMAD.MOV.U32 R17, RZ, RZ, R4 ;  /* 0x000000ffff117224 */ /* 0x000fe400078e0004 */
[----:B-----5:R-:W-:Y:S01]  /*0db0*/  FMUL R20, R20, R3 ;  /* 0x0000000314147220 */ /* 0x020fe20000400000 */
[----:B------:R-:W-:Y:S01]  /*0dc0*/  IMAD.MOV.U32 R0, RZ, RZ, R16 ;  /* 0x000000ffff007224 */ /* 0x000fe200078e0010 */
[----:B------:R-:W-:Y:S06]  /*0dd0*/  @!P0 BRA `(.L_x_25) ;  /* 0x0000000000dc8947 */ /* 0x000fec0003800000 */
        /* <DEDUP_REMOVED lines=11> */
.L_x_26:
        /* <DEDUP_REMOVED lines=31> */
[----:B------:R-:W-:-:S04]  /*1080*/  SHF.R.S32.HI R5, RZ, 0x1f, R4 ;  /* 0x0000001fff057819 */ /* 0x000fc80000011404 */
[C---:B------:R-:W-:Y:S02]  /*1090*/  LOP3.LUT R2, R5.reuse, R3, RZ, 0x3c, !PT ;  /* 0x0000000305027212 */ /* 0x040fe400078e3cff */
[----:B------:R-:W-:Y:S02]  /*10a0*/  LOP3.LUT R3, R5, R4, RZ, 0x3c, !PT ;  /* 0x0000000405037212 */ /* 0x000fe400078e3cff */
[----:B------:R-:W-:Y:S02]  /*10b0*/  SHF.R.U32.HI R5, RZ, 0x1e, R0 ;  /* 0x0000001eff057819 */ /* 0x000fe40000011600 */
[C---:B------:R-:W-:Y:S02]  /*10c0*/  LOP3.LUT R0, R4.reuse, R9, RZ, 0x3c, !PT ;  /* 0x0000000904007212 */ /* 0x040fe400078e3cff */
[----:B------:R-:W0:Y:S01]  /*10d0*/  I2F.F64.S64 R2, R2 ;  /* 0x0000000200027312 */ /* 0x000e220000301c00 */
[----:B------:R-:W-:Y:S02]  /*10e0*/  LEA.HI R4, R4, R5, RZ, 0x1 ;  /* 0x0000000504047211 */ /* 0x000fe400078f08ff */
[----:B------:R-:W-:-:S03]  /*10f0*/  ISETP.GE.AND P1, PT, R0, RZ, PT ;  /* 0x000000ff0000720c */ /* 0x000fc60003f26270 */
[----:B------:R-:W-:-:S04]  /*1100*/  IMAD.MOV R0, RZ, RZ, -R4 ;  /* 0x000000ffff007224 */ /* 0x000fc800078e0a04 */
[----:B------:R-:W-:Y:S01]  /*1110*/  @!P0 IMAD.MOV.U32 R4, RZ, RZ, R0 ;  /* 0x000000ffff048224 */ /* 0x000fe200078e0000 */
[----:B0-----:R-:W-:-:S10]  /*1120*/  DMUL R18, R2, UR4 ;  /* 0x0000000402127c28 */ /* 0x001fd40008000000 */
[----:B------:R-:W0:Y:S02]  /*1130*/  F2F.F32.F64 R18, R18 ;  /* 0x0000001200127310 */ /* 0x000e240000301000 */
[----:B0-----:R-:W-:-:S07]  /*1140*/  FSEL R0, -R18, R18, !P1 ;  /* 0x0000001212007208 */ /* 0x001fce0004800100 */
.L_x_25:
[----:B------:R-:W-:Y:S05]  /*1150*/  BSYNC.RECONVERGENT B0 ;  /* 0x0000000000007941 */ /* 0x000fea0003800200 */
.L_x_24:
[----:B------:R-:W-:Y:S01]  /*1160*/  FMUL R2, R0, R0 ;  /* 0x0000000000027220 */ /* 0x000fe20000400000 */
[C---:B------:R-:W-:Y:S01]  /*1170*/  LOP3.LUT R5, R4.reuse, 0x1, RZ, 0xc0, !PT ;  /* 0x0000000104057812 */ /* 0x040fe200078ec0ff */
[----:B------:R-:W-:Y:S02]  /*1180*/  VIADD R18, R4, 0x1 ;  /* 0x0000000104127836 */ /* 0x000fe40000000000 */
[----:B------:R-:W-:Y:S01]  /*1190*/  FFMA R3, R2, R15, -0.0013887860113754868507 ;  /* 0xbab607ed02037423 */ /* 0x000fe2000000000f */
[----:B------:R-:W-:Y:S02]  /*11a0*/  ISETP.NE.U32.AND P0, PT, R5, 0x1, PT ;  /* 0x000000010500780c */ /* 0x000fe40003f05070 */
[----:B------:R-:W0:Y:S01]  /*11b0*/  LDC.64 R4, c[0x0][0x3a0] ;  /* 0x0000e800ff047b82 */ /* 0x000e220000000a00 */
[----:B------:R-:W-:Y:S02]  /*11c0*/  LOP3.LUT P1, RZ, R18, 0x2, RZ, 0xc0, !PT ;  /* 0x0000000212ff7812 */ /* 0x000fe4000782c0ff */
[----:B------:R-:W-:-:S02]  /*11d0*/  FSEL R3, R3, -0.00019574658654164522886, P0 ;  /* 0xb94d415303037808 */ /* 0x000fc40000000000 */
[----:B------:R-:W-:Y:S02]  /*11e0*/  FSEL R19, R14, 0.041666727513074874878, !P0 ;  /* 0x3d2aaabb0e137808 */ /* 0x000fe40004000000 */
[----:B------:R-:W-:Y:S02]  /*11f0*/  FSEL R18, -R13, -0.4999999701976776123, !P0 ;  /* 0xbeffffff0d127808 */ /* 0x000fe40004000100 */
[----:B------:R-:W-:Y:S01]  /*1200*/  FSEL R0, R0, 1, !P0 ;  /* 0x3f80000000007808 */ /* 0x000fe20004000000 */
[----:B------:R-:W-:Y:S01]  /*1210*/  FFMA R3, R2, R3, R19 ;  /* 0x0000000302037223 */ /* 0x000fe20000000013 */
[----:B------:R-:W-:-:S03]  /*1220*/  IMAD R19, R8, 0x3, RZ ;  /* 0x0000000308137824 */ /* 0x000fc600078e02ff */
[C---:B------:R-:W-:Y:S01]  /*1230*/  FFMA R18, R2.reuse, R3, R18 ;  /* 0x0000000302127223 */ /* 0x040fe20000000012 */
[----:B------:R-:W-:-:S04]  /*1240*/  FFMA R3, R2, R0, RZ ;  /* 0x0000000002037223 */ /* 0x000fc800000000ff */
[----:B------:R-:W-:-:S04]  /*1250*/  FFMA R3, R3, R18, R0 ;  /* 0x0000001203037223 */ /* 0x000fc80000000000 */
[----:B------:R-:W-:Y:S01]  /*1260*/  @P1 FADD R3, RZ, -R3 ;  /* 0x80000003ff031221 */ /* 0x000fe20000000000 */
[----:B0-----:R-:W-:-:S04]  /*1270*/  IMAD.WIDE R4, R19, 0x4, R4 ;  /* 0x0000000413047825 */ /* 0x001fc800078e0204 */
[----:B------:R-:W-:-:S05]  /*1280*/  FMUL R3, R20, R3 ;  /* 0x0000000314037220 */ /* 0x000fca0000400000 */
[----:B------:R0:W-:Y:S04]  /*1290*/  STG.E desc[UR6][R4.64], R3 ;  /* 0x0000000304007986 */ /* 0x0001e8000c101906 */
[----:B------:R0:W5:Y:S01]  /*12a0*/  LDG.E R20, desc[UR6][R6.64] ;  /* 0x0000000606147981 */ /* 0x000162000c1e1900 */
[----:B------:R-:W-:Y:S01]  /*12b0*/  FSETP.GE.AND P0, PT, |R11|, 105615, PT ;  /* 0x47ce47800b00780b */ /* 0x000fe20003f06200 */
[----:B------:R-:W-:-:S12]  /*12c0*/  BSSY.RECONVERGENT B0, `(.L_x_27) ;  /* 0x0000039000007945 */ /* 0x000fd80003800200 */
[----:B0-----:R-:W-:Y:S05]  /*12d0*/  @!P0 BRA `(.L_x_28) ;  /* 0x0000000000dc8947 */ /* 0x001fea0003800000 */
        /* <DEDUP_REMOVED lines=11> */
.L_x_29:
        /* <DEDUP_REMOVED lines=25> */
[----:B------:R-:W-:Y:S01]  /*1520*/  UMOV UR5, 0x3bf921fb ;  /* 0x3bf921fb00057882 */ /* 0x000fe20000000000 */
[----:B------:R-:W-:-:S02]  /*1530*/  ISETP.GE.AND P1, PT, R11, RZ, PT ;  /* 0x000000ff0b00720c */ /* 0x000fc40003f26270 */
[-C--:B--2---:R-:W-:Y:S02]  /*1540*/  @P0 SHF.L.W.U32.HI R0, R3, R10.reuse, R0 ;  /* 0x0000000a03000219 */ /* 0x084fe40000010e00 */
[----:B---3--:R-:W-:Y:S02]  /*1550*/  @P0 SHF.L.W.U32.HI R3, R2, R10, R3 ;  /* 0x0000000a02030219 */ /* 0x008fe40000010e03 */
[--C-:B------:R-:W-:Y:S02]  /*1560*/  SHF.R.U32.HI R21, RZ, 0x1e, R0.reuse ;  /* 0x0000001eff157819 */ /* 0x100fe40000011600 */
[C---:B------:R-:W-:Y:S01]  /*1570*/  SHF.L.W.U32.HI R10, R3.reuse, 0x2, R0 ;  /* 0x00000002030a7819 */ /* 0x040fe20000010e00 */
[----:B------:R-:W-:-:S03]  /*1580*/  IMAD.SHL.U32 R3, R3, 0x4, RZ ;  /* 0x0000000403037824 */ /* 0x000fc600078e00ff */
[----:B------:R-:W-:Y:S02]  /*1590*/  SHF.R.S32.HI R2, RZ, 0x1f, R10 ;  /* 0x0000001fff027819 */ /* 0x000fe4000001140a */
[----:B------:R-:W-:Y:S02]  /*15a0*/  LOP3.LUT R11, R10, R11, RZ, 0x3c, !PT ;  /* 0x0000000b0a0b7212 */ /* 0x000fe400078e3cff */
[C---:B------:R-:W-:Y:S02]  /*15b0*/  LOP3.LUT R18, R2.reuse, R3, RZ, 0x3c, !PT ;  /* 0x0000000302127212 */ /* 0x040fe400078e3cff */
[----:B------:R-:W-:Y:S02]  /*15c0*/  LOP3.LUT R19, R2, R10, RZ, 0x3c, !PT ;  /* 0x0000000a02137212 */ /* 0x000fe400078e3cff */
[----:B------:R-:W-:Y:S02]  /*15d0*/  LEA.HI R10, R10, R21, RZ, 0x1 ;  /* 0x000000150a0a7211 */ /* 0x000fe400078f08ff */
[----:B------:R-:W-:-:S02]  /*15e0*/  ISETP.GE.AND P0, PT, R11, RZ, PT ;  /* 0x000000ff0b00720c */ /* 0x000fc40003f06270 */
[----:B------:R-:W1:Y:S01]  /*15f0*/  I2F.F64.S64 R18, R18 ;  /* 0x0000001200127312 */ /* 0x000e620000301c00 */
[----:B------:R-:W-:-:S04]  /*1600*/  IMAD.MOV R0, RZ, RZ, -R10 ;  /* 0x000000ffff007224 */ /* 0x000fc800078e0a0a */
[----:B------:R-:W-:Y:S01]  /*1610*/  @!P1 IMAD.MOV.U32 R10, RZ, RZ, R0 ;  /* 0x000000ffff0a9224 */ /* 0x000fe200078e0000 */
[----:B-1----:R-:W-:-:S10]  /*1620*/  DMUL R2, R18, UR4 ;  /* 0x0000000412027c28 */ /* 0x002fd40008000000 */
[----:B------:R-:W1:Y:S02]  /*1630*/  F2F.F32.F64 R2, R2 ;  /* 0x0000000200027310 */ /* 0x000e640000301000 */
[----:B01----:R-:W-:-:S07]  /*1640*/  FSEL R12, -R2, R2, !P0 ;  /* 0x00000002020c7208 */ /* 0x003fce0004000100 */
.L_x_28:
[----:B------:R-:W-:Y:S05]  /*1650*/  BSYNC.RECONVERGENT B0 ;  /* 0x0000000000007941 */ /* 0x000fea0003800200 */
.L_x_27:
[----:B------:R-:W-:Y:S01]  /*1660*/  FMUL R0, R12, R12 ;  /* 0x0000000c0c007220 */ /* 0x000fe20000400000 */
[C---:B------:R-:W-:Y:S01]  /*1670*/  LOP3.LUT R3, R10.reuse, 0x1, RZ, 0xc0, !PT ;  /* 0x000000010a037812 */ /* 0x040fe200078ec0ff */
[----:B------:R-:W-:Y:S01]  /*1680*/  IMAD.MOV.U32 R11, RZ, RZ, 0x3d2aaabb ;  /* 0x3d2aaabbff0b7424 */ /* 0x000fe200078e00ff */
[----:B------:R-:W-:Y:S01]  /*1690*/  LOP3.LUT P1, RZ, R10, 0x2, RZ, 0xc0, !PT ;  /* 0x000000020aff7812 */ /* 0x000fe2000782c0ff */
[----:B------:R-:W-:Y:S01]  /*16a0*/  FFMA R2, R0, R15, -0.0013887860113754868507 ;  /* 0xbab607ed00027423 */ /* 0x000fe2000000000f */
[----:B------:R-:W-:Y:S01]  /*16b0*/  ISETP.NE.U32.AND P0, PT, R3, 0x1, PT ;  /* 0x000000010300780c */ /* 0x000fe20003f05070 */
[----:B------:R-:W-:Y:S01]  /*16c0*/  IMAD.MOV.U32 R18, RZ, RZ, 0x3effffff ;  /* 0x3effffffff127424 */ /* 0x000fe200078e00ff */
[----:B------:R-:W-:Y:S01]  /*16d0*/  BSSY.RECONVERGENT B0, `(.L_x_30) ;  /* 0x0000046000007945 */ /* 0x000fe20003800200 */
[----:B------:R-:W-:Y:S01]  /*16e0*/  IMAD.MOV.U32 R8, RZ, RZ, R17 ;  /* 0x000000ffff087224 */ /* 0x000fe200078e0011 */
[----:B------:R-:W-:Y:S02]  /*16f0*/  FSEL R3, R2, -0.00019574658654164522886, !P0 ;  /* 0xb94d415302037808 */ /* 0x000fe40004000000 */
[----:B------:R-:W-:-:S02]  /*1700*/  FSEL R19, R11, 0.0083327032625675201416, !P0 ;  /* 0x3c0885e40b137808 */ /* 0x000fc40004000000 */
[----:B------:R-:W-:Y:S02]  /*1710*/  FSEL R12, R12, 1, P0 ;  /* 0x3f8000000c0c7808 */ /* 0x000fe40000000000 */
[----:B------:R-:W-:Y:S01]  /*1720*/  FSEL R2, -R18, -0.16666662693023681641, !P0 ;  /* 0xbe2aaaa812027808 */ /* 0x000fe20004000100 */
[C---:B------:R-:W-:Y:S01]  /*1730*/  FFMA R19, R0.reuse, R3, R19 ;  /* 0x0000000300137223 */ /* 0x040fe20000000013 */
[----:B------:R-:W-:Y:S01]  /*1740*/  FSETP.GE.AND P0, PT, |R9|, 105615, PT ;  /* 0x47ce47800900780b */ /* 0x000fe20003f06200 */
[C---:B------:R-:W-:Y:S02]  /*1750*/  FFMA R3, R0.reuse, R12, RZ ;  /* 0x0000000c00037223 */ /* 0x040fe400000000ff */
[----:B------:R-:W-:Y:S01]  /*1760*/  FFMA R2, R0, R19, R2 ;  /* 0x0000001300027223 */ /* 0x000fe20000000002 */
[----:B------:R-:W-:-:S03]  /*1770*/  IMAD.MOV.U32 R0, RZ, RZ, R16 ;  /* 0x000000ffff007224 */ /* 0x000fc600078e0010 */
[----:B------:R-:W-:-:S04]  /*1780*/  FFMA R3, R3, R2, R12 ;  /* 0x0000000203037223 */ /* 0x000fc8000000000c */
[----:B------:R-:W-:-:S04]  /*1790*/  @P1 FADD R3, RZ, -R3 ;  /* 0x80000003ff031221 */ /* 0x000fc80000000000 */
[----:B-----5:R-:W-:Y:S01]  /*17a0*/  FMUL R20, R20, -R3 ;  /* 0x8000000314147220 */ /* 0x020fe20000400000 */
        /* <DEDUP_REMOVED lines=12> */
.L_x_32:
        /* <DEDUP_REMOVED lines=44> */
.L_x_31:
[----:B------:R-:W-:Y:S05]  /*1b30*/  BSYNC.RECONVERGENT B0 ;  /* 0x0000000000007941 */ /* 0x000fea0003800200 */
.L_x_30:
[----:B------:R-:W-:Y:S01]  /*1b40*/  LOP3.LUT R3, R8, 0x1, RZ, 0xc0, !PT ;  /* 0x0000000108037812 */ /* 0x000fe200078ec0ff */
[----:B------:R-:W-:Y:S01]  /*1b50*/  FMUL R2, R0, R0 ;  /* 0x0000000000027220 */ /* 0x000fe20000400000 */
[----:B------:R-:W-:Y:S02]  /*1b60*/  VIADD R8, R8, 0x1 ;  /* 0x0000000108087836 */ /* 0x000fe40000000000 */
[----:B------:R-:W-:Y:S01]  /*1b70*/  ISETP.NE.U32.AND P0, PT, R3, 0x1, PT ;  /* 0x000000010300780c */ /* 0x000fe20003f05070 */
[----:B------:R-:W-:Y:S02]  /*1b80*/  FFMA R3, R2, R15, -0.0013887860113754868507 ;  /* 0xbab607ed02037423 */ /* 0x000fe4000000000f */
[----:B------:R-:W-:Y:S02]  /*1b90*/  LOP3.LUT P1, RZ, R8, 0x2, RZ, 0xc0, !PT ;  /* 0x0000000208ff7812 */ /* 0x000fe4000782c0ff */
[----:B------:R-:W-:Y:S02]  /*1ba0*/  FSEL R19, R14, 0.041666727513074874878, !P0 ;  /* 0x3d2aaabb0e137808 */ /* 0x000fe40004000000 */
[----:B------:R-:W-:-:S02]  /*1bb0*/  FSEL R3, R3, -0.00019574658654164522886, P0 ;  /* 0xb94d415303037808 */ /* 0x000fc40000000000 */
[----:B------:R-:W-:Y:S02]  /*1bc0*/  FSEL R0, R0, 1, !P0 ;  /* 0x3f80000000007808 */ /* 0x000fe40004000000 */
[----:B------:R-:W-:Y:S01]  /*1bd0*/  FSEL R8, -R13, -0.4999999701976776123, !P0 ;  /* 0xbeffffff0d087808 */ /* 0x000fe20004000100 */
[C---:B------:R-:W-:Y:S02]  /*1be0*/  FFMA R19, R2.reuse, R3, R19 ;  /* 0x0000000302137223 */ /* 0x040fe40000000013 */
[C---:B------:R-:W-:Y:S02]  /*1bf0*/  FFMA R3, R2.reuse, R0, RZ ;  /* 0x0000000002037223 */ /* 0x040fe400000000ff */
[----:B------:R-:W-:-:S04]  /*1c00*/  FFMA R8, R2, R19, R8 ;  /* 0x0000001302087223 */ /* 0x000fc80000000008 */
[----:B------:R-:W-:-:S04]  /*1c10*/  FFMA R3, R3, R8, R0 ;  /* 0x0000000803037223 */ /* 0x000fc80000000000 */
[----:B------:R-:W-:-:S04]  /*1c20*/  @P1 FADD R3, RZ, -R3 ;  /* 0x80000003ff031221 */ /* 0x000fc80000000000 */
        /* <DEDUP_REMOVED lines=17> */
.L_x_35:
        /* <DEDUP_REMOVED lines=33> */
[----:B------:R-:W-:Y:S02]  /*1f50*/  LEA.HI R17, R2, R17, RZ, 0x1 ;  /* 0x0000001102117211 */ /* 0x000fe400078f08ff */
[C---:B------:R-:W-:Y:S02]  /*1f60*/  LOP3.LUT R12, R6.reuse, R3, RZ, 0x3c, !PT ;  /* 0x00000003060c7212 */ /* 0x040fe400078e3cff */
[----:B------:R-:W-:Y:S01]  /*1f70*/  LOP3.LUT R13, R6, R2, RZ, 0x3c, !PT ;  /* 0x00000002060d7212 */ /* 0x000fe200078e3cff */
[----:B------:R-:W-:Y:S01]  /*1f80*/  IMAD.MOV R0, RZ, RZ, -R17 ;  /* 0x000000ffff007224 */ /* 0x000fe200078e0a11 */
[----:B------:R-:W-:-:S03]  /*1f90*/  LOP3.LUT R9, R2, R9, RZ, 0x3c, !PT ;  /* 0x0000000902097212 */ /* 0x000fc600078e3cff */
[----:B------:R-:W-:Y:S01]  /*1fa0*/  @!P1 IMAD.MOV.U32 R17, RZ, RZ, R0 ;  /* 0x000000ffff119224 */ /* 0x000fe200078e0000 */
[----:B------:R-:W1:Y:S01]  /*1fb0*/  I2F.F64.S64 R12, R12 ;  /* 0x0000000c000c7312 */ /* 0x000e620000301c00 */
[----:B------:R-:W-:Y:S01]  /*1fc0*/  ISETP.GE.AND P0, PT, R9, RZ, PT ;  /* 0x000000ff0900720c */ /* 0x000fe20003f06270 */
[----:B-1----:R-:W-:-:S10]  /*1fd0*/  DMUL R20, R12, UR4 ;  /* 0x000000040c147c28 */ /* 0x002fd40008000000 */
[----:B------:R-:W1:Y:S02]  /*1fe0*/  F2F.F32.F64 R20, R20 ;  /* 0x0000001400147310 */ /* 0x000e640000301000 */
[----:B01----:R-:W-:-:S07]  /*1ff0*/  FSEL R16, -R20, R20, !P0 ;  /* 0x0000001414107208 */ /* 0x003fce0004000100 */
.L_x_34:
[----:B------:R-:W-:Y:S05]  /*2000*/  BSYNC.RECONVERGENT B0 ;  /* 0x0000000000007941 */ /* 0x000fea0003800200 */
.L_x_33:
[----:B------:R-:W-:Y:S01]  /*2010*/  FMUL R0, R16, R16 ;  /* 0x0000001010007220 */ /* 0x000fe20000400000 */
[C---:B------:R-:W-:Y:S02]  /*2020*/  LOP3.LUT R2, R17.reuse, 0x1, RZ, 0xc0, !PT ;  /* 0x0000000111027812 */ /* 0x040fe400078ec0ff */
[----:B------:R-:W-:Y:S01]  /*2030*/  LOP3.LUT P1, RZ, R17, 0x2, RZ, 0xc0, !PT ;  /* 0x0000000211ff7812 */ /* 0x000fe2000782c0ff */
[----:B------:R-:W-:Y:S01]  /*2040*/  FFMA R15, R0, R15, -0.0013887860113754868507 ;  /* 0xbab607ed000f7423 */ /* 0x000fe2000000000f */
[----:B------:R-:W-:-:S04]  /*2050*/  ISETP.NE.U32.AND P0, PT, R2, 0x1, PT ;  /* 0x000000010200780c */ /* 0x000fc80003f05070 */
[----:B------:R-:W-:Y:S02]  /*2060*/  FSEL R11, R11, 0.0083327032625675201416, !P0 ;  /* 0x3c0885e40b0b7808 */ /* 0x000fe40004000000 */
[----:B------:R-:W-:Y:S02]  /*2070*/  FSEL R15, R15, -0.00019574658654164522886, !P0 ;  /* 0xb94d41530f0f7808 */ /* 0x000fe40004000000 */
[----:B------:R-:W-:Y:S02]  /*2080*/  FSEL R16, R16, 1, P0 ;  /* 0x3f80000010107808 */ /* 0x000fe40000000000 */
[----:B------:R-:W-:Y:S01]  /*2090*/  FSEL R18, -R18, -0.16666662693023681641, !P0 ;  /* 0xbe2aaaa812127808 */ /* 0x000fe20004000100 */
[C---:B------:R-:W-:Y:S02]  /*20a0*/  FFMA R11, R0.reuse, R15, R11 ;  /* 0x0000000f000b7223 */ /* 0x040fe4000000000b */
[C---:B------:R-:W-:Y:S02]  /*20b0*/  FFMA R3, R0.reuse, R16, RZ ;  /* 0x0000001000037223 */ /* 0x040fe400000000ff */
[----:B------:R-:W-:-:S04]  /*20c0*/  FFMA R11, R0, R11, R18 ;  /* 0x0000000b000b7223 */ /* 0x000fc80000000012 */
[----:B------:R-:W-:-:S04]  /*20d0*/  FFMA R16, R3, R11, R16 ;  /* 0x0000000b03107223 */ /* 0x000fc80000000010 */
[----:B------:R-:W-:-:S04]  /*20e0*/  @P1 FADD R16, RZ, -R16 ;  /* 0x80000010ff101221 */ /* 0x000fc80000000000 */
[----:B-----5:R-:W-:-:S05]  /*20f0*/  FMUL R7, R7, R16 ;  /* 0x0000001007077220 */ /* 0x020fca0000400000 */
[----:B------:R-:W-:Y:S01]  /*2100*/  STG.E desc[UR6][R4.64+0x8], R7 ;  /* 0x0000080704007986 */ /* 0x000fe2000c101906 */
[----:B------:R-:W-:Y:S05]  /*2110*/  EXIT ;  /* 0x000000000000794d */ /* 0x000fea0003800000 */
        .weak           $__internal_0_$__cuda_sm20_div_rn_f64_full
        .type           $__internal_0_$__cuda_sm20_div_rn_f64_full,@function
        .size           $__internal_0_$__cuda_sm20_div_rn_f64_full,(.L_x_42 - $__internal_0_$__cuda_sm20_div_rn_f64_full)
$__internal_0_$__cuda_sm20_div_rn_f64_full:
[C---:B------:R-:W-:Y:S01]  /*2120*/  FSETP.GEU.AND P0, PT, |R5|.reuse, 1.469367938527859385e-39, PT ;  /* 0x001000000500780b */ /* 0x040fe20003f0e200 */
[----:B------:R-:W-:Y:S01]  /*2130*/  IMAD.U32 R4, RZ, RZ, UR4 ;  /* 0x00000004ff047e24 */ /* 0x000fe2000f8e00ff */
[----:B------:R-:W-:Y:S01]  /*2140*/  LOP3.LUT R7, R5, 0x800fffff, RZ, 0xc0, !PT ;  /* 0x800fffff05077812 */ /* 0x000fe200078ec0ff */
[----:B------:R-:W-:Y:S01]  /*2150*/  IMAD.U32 R6, RZ, RZ, UR4 ;  /* 0x00000004ff067e24 */ /* 0x000fe2000f8e00ff */
[----:B------:R-:W-:Y:S01]  /*2160*/  FSETP.GEU.AND P2, PT, |R13|, 1.469367938527859385e-39, PT ;  /* 0x001000000d00780b */ /* 0x000fe20003f4e200 */
[----:B------:R-:W-:Y:S01]  /*2170*/  IMAD.MOV.U32 R16, RZ, RZ, 0x1 ;  /* 0x00000001ff107424 */ /* 0x000fe200078e00ff */
[----:B------:R-:W-:Y:S01]  /*2180*/  LOP3.LUT R7, R7, 0x3ff00000, RZ, 0xfc, !PT ;  /* 0x3ff0000007077812 */ /* 0x000fe200078efcff */
[----:B------:R-:W-:Y:S01]  /*2190*/  IMAD.MOV.U32 R22, RZ, RZ, 0x1ca00000 ;  /* 0x1ca00000ff167424 */ /* 0x000fe200078e00ff */
[----:B------:R-:W-:Y:S01]  /*21a0*/  LOP3.LUT R9, R13, 0x7ff00000, RZ, 0xc0, !PT ;  /* 0x7ff000000d097812 */ /* 0x000fe200078ec0ff */
[----:B------:R-:W-:Y:S01]  /*21b0*/  BSSY.RECONVERGENT B1, `(.L_x_36) ;  /* 0x000004f000017945 */ /* 0x000fe20003800200 */
[----:B------:R-:W-:-:S03]  /*21c0*/  LOP3.LUT R24, R5, 0x7ff00000, RZ, 0xc0, !PT ;  /* 0x7ff0000005187812 */ /* 0x000fc600078ec0ff */
[----:B------:R-:W-:Y:S01]  /*21d0*/  @!P0 DMUL R6, R4, 8.98846567431157953865e+307 ;  /* 0x7fe0000004068828 */ /* 0x000fe20000000000 */
[----:B------:R-:W-:Y:S01]  /*21e0*/  ISETP.GE.U32.AND P1, PT, R9, R24, PT ;  /* 0x000000180900720c */ /* 0x000fe20003f26070 */
[----:B------:R-:W-:Y:S02]  /*21f0*/  IMAD.MOV.U32 R23, RZ, RZ, R9 ;  /* 0x000000ffff177224 */ /* 0x000fe400078e0009 */
[----:B------:R-:W-:Y:S02]  /*2200*/  @!P2 LOP3.LUT R18, R5, 0x7ff00000, RZ, 0xc0, !PT ;  /* 0x7ff000000512a812 */ /* 0x000fe400078ec0ff */
[----:B------:R-:W0:Y:S02]  /*2210*/  MUFU.RCP64H R17, R7 ;  /* 0x0000000700117308 */ /* 0x000e240000001800 */
[----:B------:R-:W-:Y:S02]  /*2220*/  @!P2 ISETP.GE.U32.AND P3, PT, R9, R18, PT ;  /* 0x000000120900a20c */ /* 0x000fe40003f66070 */
[----:B------:R-:W-:-:S02]  /*2230*/  @!P0 LOP3.LUT R24, R7, 0x7ff00000, RZ, 0xc0, !PT ;  /* 0x7ff0000007188812 */ /* 0x000fc400078ec0ff */
[----:B------:R-:W-:-:S03]  /*2240*/  @!P2 SEL R19, R22, 0x63400000, !P3 ;  /* 0x634000001613a807 */ /* 0x000fc60005800000 */
[----:B------:R-:W-:Y:S01]  /*2250*/  VIADD R26, R24, 0xffffffff ;  /* 0xffffffff181a7836 */ /* 0x000fe20000000000 */
[----:B------:R-:W-:-:S04]  /*2260*/  @!P2 LOP3.LUT R20, R19, 0x80000000, R13, 0xf8, !PT ;  /* 0x800000001314a812 */ /* 0x000fc800078ef80d */
[----:B------:R-:W-:Y:S01]  /*2270*/  @!P2 LOP3.LUT R21, R20, 0x100000, RZ, 0xfc, !PT ;  /* 0x001000001415a812 */ /* 0x000fe200078efcff */
[----:B------:R-:W-:Y:S01]  /*2280*/  @!P2 IMAD.MOV.U32 R20, RZ, RZ, RZ ;  /* 0x000000ffff14a224 */ /* 0x000fe200078e00ff */
[----:B0-----:R-:W-:-:S08]  /*2290*/  DFMA R14, R16, -R6, 1 ;  /* 0x3ff00000100e742b */ /* 0x001fd00000000806 */
[----:B------:R-:W-:-:S08]  /*22a0*/  DFMA R14, R14, R14, R14 ;  /* 0x0000000e0e0e722b */ /* 0x000fd0000000000e */
[----:B------:R-:W-:Y:S01]  /*22b0*/  DFMA R16, R16, R14, R16 ;  /* 0x0000000e1010722b */ /* 0x000fe20000000010 */
[----:B------:R-:W-:Y:S01]  /*22c0*/  SEL R15, R22, 0x63400000, !P1 ;  /* 0x63400000160f7807 */ /* 0x000fe20004800000 */
[----:B------:R-:W-:-:S03]  /*22d0*/  IMAD.MOV.U32 R14, RZ, RZ, R12 ;  /* 0x000000ffff0e7224 */ /* 0x000fc600078e000c */
[----:B------:R-:W-:-:S03]  /*22e0*/  LOP3.LUT R15, R15, 0x800fffff, R13, 0xf8, !PT ;  /* 0x800fffff0f0f7812 */ /* 0x000fc600078ef80d */
[----:B------:R-:W-:-:S03]  /*22f0*/  DFMA R18, R16, -R6, 1 ;  /* 0x3ff000001012742b */ /* 0x000fc60000000806 */
[----:B------:R-:W-:-:S05]  /*2300*/  @!P2 DFMA R14, R14, 2, -R20 ;  /* 0x400000000e0ea82b */ /* 0x000fca0000000814 */
[----:B------:R-:W-:-:S05]  /*2310*/  DFMA R18, R16, R18, R16 ;  /* 0x000000121012722b */ /* 0x000fca0000000010 */
[----:B------:R-:W-:-:S03]  /*2320*/  @!P2 LOP3.LUT R23, R15, 0x7ff00000, RZ, 0xc0, !PT ;  /* 0x7ff000000f17a812 */ /* 0x000fc600078ec0ff */
[----:B------:R-:W-:Y:S02]  /*2330*/  DMUL R16, R18, R14 ;  /* 0x0000000e12107228 */ /* 0x000fe40000000000 */
[----:B------:R-:W-:-:S05]  /*2340*/  VIADD R25, R23, 0xffffffff ;  /* 0xffffffff17197836 */ /* 0x000fca0000000000 */
[----:B------:R-:W-:Y:S01]  /*2350*/  ISETP.GT.U32.AND P0, PT, R25, 0x7feffffe, PT ;  /* 0x7feffffe1900780c */ /* 0x000fe20003f04070 */
[----:B------:R-:W-:-:S03]  /*2360*/  DFMA R20, R16, -R6, R14 ;  /* 0x800000061014722b */ /* 0x000fc6000000000e */
[----:B------:R-:W-:-:S05]  /*2370*/  ISETP.GT.U32.OR P0, PT, R26, 0x7feffffe, P0 ;  /* 0x7feffffe1a00780c */ /* 0x000fca0000704470 */
[----:B------:R-:W-:-:S08]  /*2380*/  DFMA R16, R18, R20, R16 ;  /* 0x000000141210722b */ /* 0x000fd00000000010 */
[----:B------:R-:W-:Y:S05]  /*2390*/  @P0 BRA `(.L_x_37) ;  /* 0x00000000006c0947 */ /* 0x000fea0003800000 */
[----:B------:R-:W-:-:S04]  /*23a0*/  LOP3.LUT R18, R5, 0x7ff00000, RZ, 0xc0, !PT ;  /* 0x7ff0000005127812 */ /* 0x000fc800078ec0ff */
[CC--:B------:R-:W-:Y:S02]  /*23b0*/  VIADDMNMX R12, R9.reuse, -R18.reuse, 0xb9600000, !PT ;  /* 0xb9600000090c7446 */ /* 0x0c0fe40007800912 */
[----:B------:R-:W-:Y:S02]  /*23c0*/  ISETP.GE.U32.AND P0, PT, R9, R18, PT ;  /* 0x000000120900720c */ /* 0x000fe40003f06070 */
[----:B------:R-:W-:Y:S01]  /*23d0*/  VIMNMX R9, PT, PT, R12, 0x46a00000, PT ;  /* 0x46a000000c097848 */ /* 0x000fe20003fe0100 */
[----:B------:R-:W-:Y:S01]  /*23e0*/  IMAD.MOV.U32 R12, RZ, RZ, RZ ;  /* 0x000000ffff0c7224 */ /* 0x000fe200078e00ff */
[----:B------:R-:W-:-:S05]  /*23f0*/  SEL R22, R22, 0x63400000, !P0 ;  /* 0x6340000016167807 */ /* 0x000fca0004000000 */
[----:B------:R-:W-:-:S04]  /*2400*/  IMAD.IADD R9, R9, 0x1, -R22 ;  /* 0x0000000109097824 */ /* 0x000fc800078e0a16 */
[----:B------:R-:W-:-:S06]  /*2410*/  VIADD R13, R9, 0x7fe00000 ;  /* 0x7fe00000090d7836 */ /* 0x000fcc0000000000 */
[----:B------:R-:W-:-:S10]  /*2420*/  DMUL R18, R16, R12 ;  /* 0x0000000c10127228 */ /* 0x000fd40000000000 */
[----:B------:R-:W-:-:S13]  /*2430*/  FSETP.GTU.AND P0, PT, |R19|, 1.469367938527859385e-39, PT ;  /* 0x001000001300780b */ /* 0x000fda0003f0c200 */
[----:B------:R-:W-:Y:S05]  /*2440*/  @P0 BRA `(.L_x_38) ;  /* 0x0000000000940947 */ /* 0x000fea0003800000 */
[----:B------:R-:W-:Y:S01]  /*2450*/  DFMA R6, R16, -R6, R14 ;  /* 0x800000061006722b */ /* 0x000fe2000000000e */
[----:B------:R-:W-:-:S09]  /*2460*/  IMAD.MOV.U32 R12, RZ, RZ, RZ ;  /* 0x000000ffff0c7224 */ /* 0x000fd200078e00ff */
[C---:B------:R-:W-:Y:S02]  /*2470*/  FSETP.NEU.AND P0, PT, R7.reuse, RZ, PT ;  /* 0x000000ff0700720b */ /* 0x040fe40003f0d000 */
[----:B------:R-:W-:-:S04]  /*2480*/  LOP3.LUT R15, R7, 0x80000000, R5, 0x48, !PT ;  /* 0x80000000070f7812 */ /* 0x000fc800078e4805 */
[----:B------:R-:W-:-:S07]  /*2490*/  LOP3.LUT R13, R15, R13, RZ, 0xfc, !PT ;  /* 0x0000000d0f0d7212 */ /* 0x000fce00078efcff */
[----:B------:R-:W-:Y:S05]  /*24a0*/  @!P0 BRA `(.L_x_38) ;  /* 0x00000000007c8947 */ /* 0x000fea0003800000 */
[----:B------:R-:W-:Y:S01]  /*24b0*/  IMAD.MOV R5, RZ, RZ, -R9 ;  /* 0x000000ffff057224 */ /* 0x000fe200078e0a09 */
[----:B------:R-:W-:Y:S01]  /*24c0*/  DMUL.RP R12, R16, R12 ;  /* 0x0000000c100c7228 */ /* 0x000fe20000008000 */
[----:B------:R-:W-:Y:S01]  /*24d0*/  IMAD.MOV.U32 R4, RZ, RZ, RZ ;  /* 0x000000ffff047224 */ /* 0x000fe200078e00ff */
[----:B------:R-:W-:-:S05]  /*24e0*/  IADD3 R9, PT, PT, -R9, -0x43300000, RZ ;  /* 0xbcd0000009097810 */ /* 0x000fca0007ffe1ff */
[----:B------:R-:W-:-:S03]  /*24f0*/  DFMA R4, R18, -R4, R16 ;  /* 0x800000041204722b */ /* 0x000fc60000000010 */
[----:B------:R-:W-:-:S07]  /*2500*/  LOP3.LUT R15, R13, R15, RZ, 0x3c, !PT ;  /* 0x0000000f0d0f7212 */ /* 0x000fce00078e3cff */
[----:B------:R-:W-:-:S04]  /*2510*/  FSETP.NEU.AND P0, PT, |R5|, R9, PT ;  /* 0x000000090500720b */ /* 0x000fc80003f0d200 */
[----:B------:R-:W-:Y:S02]  /*2520*/  FSEL R18, R12, R18, !P0 ;  /* 0x000000120c127208 */ /* 0x000fe40004000000 */
[----:B------:R-:W-:Y:S01]  /*2530*/  FSEL R19, R15, R19, !P0 ;  /* 0x000000130f137208 */ /* 0x000fe20004000000 */
[----:B------:R-:W-:Y:S06]  /*2540*/  BRA `(.L_x_38) ;  /* 0x0000000000547947 */ /* 0x000fec0003800000 */
.L_x_37:
[----:B------:R-:W-:-:S14]  /*2550*/  DSETP.NAN.AND P0, PT, R12, R12, PT ;  /* 0x0000000c0c00722a */ /* 0x000fdc0003f08000 */
[----:B------:R-:W-:Y:S05]  /*2560*/  @P0 BRA `(.L_x_39) ;  /* 0x0000000000440947 */ /* 0x000fea0003800000 */
[----:B------:R-:W-:-:S14]  /*2570*/  DSETP.NAN.AND P0, PT, R4, R4, PT ;  /* 0x000000040400722a */ /* 0x000fdc0003f08000 */
[----:B------:R-:W-:Y:S05]  /*2580*/  @P0 BRA `(.L_x_40) ;  /* 0x0000000000300947 */ /* 0x000fea0003800000 */
[----:B------:R-:W-:Y:S01]  /*2590*/  ISETP.NE.AND P0, PT, R23, R24, PT ;  /* 0x000000181700720c */ /* 0x000fe20003f05270 */
[----:B------:R-:W-:Y:S02]  /*25a0*/  IMAD.MOV.U32 R18, RZ, RZ, 0x0 ;  /* 0x00000000ff127424 */ /* 0x000fe400078e00ff */
[----:B------:R-:W-:-:S10]  /*25b0*/  IMAD.MOV.U32 R19, RZ, RZ, -0x80000 ;  /* 0xfff80000ff137424 */ /* 0x000fd400078e00ff */
[----:B------:R-:W-:Y:S05]  /*25c0*/  @!P0 BRA `(.L_x_38) ;  /* 0x0000000000348947 */ /* 0x000fea0003800000 */
[----:B------:R-:W-:Y:S02]  /*25d0*/  ISETP.NE.AND P0, PT, R23, 0x7ff00000, PT ;  /* 0x7ff000001700780c */ /* 0x000fe40003f05270 */
[----:B------:R-:W-:Y:S02]  /*25e0*/  LOP3.LUT R19, R13, 0x80000000, R5, 0x48, !PT ;  /* 0x800000000d137812 */ /* 0x000fe400078e4805 */
[----:B------:R-:W-:-:S13]  /*25f0*/  ISETP.EQ.OR P0, PT, R24, RZ, !P0 ;  /* 0x000000ff1800720c */ /* 0x000fda0004702670 */
[----:B------:R-:W-:Y:S01]  /*2600*/  @P0 LOP3.LUT R4, R19, 0x7ff00000, RZ, 0xfc, !PT ;  /* 0x7ff0000013040812 */ /* 0x000fe200078efcff */
[----:B------:R-:W-:Y:S02]  /*2610*/  @!P0 IMAD.MOV.U32 R18, RZ, RZ, RZ ;  /* 0x000000ffff128224 */ /* 0x000fe400078e00ff */
[----:B------:R-:W-:Y:S02]  /*2620*/  @P0 IMAD.MOV.U32 R18, RZ, RZ, RZ ;  /* 0x000000ffff120224 */ /* 0x000fe400078e00ff */
[----:B------:R-:W-:Y:S01]  /*2630*/  @P0 IMAD.MOV.U32 R19, RZ, RZ, R4 ;  /* 0x000000ffff130224 */ /* 0x000fe200078e0004 */
[----:B------:R-:W-:Y:S06]  /*2640*/  BRA `(.L_x_38) ;  /* 0x0000000000147947 */ /* 0x000fec0003800000 */
.L_x_40:
[----:B------:R-:W-:Y:S01]  /*2650*/  LOP3.LUT R19, R5, 0x80000, RZ, 0xfc, !PT ;  /* 0x0008000005137812 */ /* 0x000fe200078efcff */
[----:B------:R-:W-:Y:S01]  /*2660*/  IMAD.MOV.U32 R18, RZ, RZ, R4 ;  /* 0x000000ffff127224 */ /* 0x000fe200078e0004 */
[----:B------:R-:W-:Y:S06]  /*2670*/  BRA `(.L_x_38) ;  /* 0x0000000000087947 */ /* 0x000fec0003800000 */
.L_x_39:
[----:B------:R-:W-:Y:S01]  /*2680*/  LOP3.LUT R19, R13, 0x80000, RZ, 0xfc, !PT ;  /* 0x000800000d137812 */ /* 0x000fe200078efcff */
[----:B------:R-:W-:-:S07]  /*2690*/  IMAD.MOV.U32 R18, RZ, RZ, R12 ;  /* 0x000000ffff127224 */ /* 0x000fce00078e000c */
.L_x_38:
[----:B------:R-:W-:Y:S05]  /*26a0*/  BSYNC.RECONVERGENT B1 ;  /* 0x0000000000017941 */ /* 0x000fea0003800200 */
.L_x_36:
[----:B------:R-:W-:Y:S02]  /*26b0*/  IMAD.MOV.U32 R4, RZ, RZ, R10 ;  /* 0x000000ffff047224 */ /* 0x000fe400078e000a */
[----:B------:R-:W-:-:S04]  /*26c0*/  IMAD.MOV.U32 R5, RZ, RZ, 0x0 ;  /* 0x00000000ff057424 */ /* 0x000fc800078e00ff */
[----:B------:R-:W-:Y:S05]  /*26d0*/  RET.REL.NODEC R4 `(_Z10ConversionPfPmS_S_S_) ;  /* 0xffffffd804487950 */ /* 0x000fea0003c3ffff */
.L_x_41:
        /* <DEDUP_REMOVED lines=10> */
.L_x_42:


//--------------------- .nv.global.init           --------------------------
	.section	.nv.global.init,"aw",@progbits
	.align	4
.nv.global.init:
	.type		__cudart_i2opi_f,@object
	.size		__cudart_i2opi_f,(.L_0 - __cudart_i2opi_f)
__cudart_i2opi_f:
        /*0000*/ 	.byte	0x41, 0x90, 0x43, 0x3c, 0x99, 0x95, 0x62, 0xdb, 0xc0, 0xdd, 0x34, 0xf5, 0xd1, 0x57, 0x27, 0xfc
        /*0010*/ 	.byte	0x29, 0x15, 0x44, 0x4e, 0x6e, 0x83, 0xf9, 0xa2
.L_0:


//--------------------- .nv.shared.reserved.0     --------------------------
	.section	.nv.shared.reserved.0,"aw",@nobits
	.weak		__nv_reservedSMEM_offset_0_alias
	.size		__nv_reservedSMEM_offset_0_alias, 0, 64
	.other		__nv_reservedSMEM_offset_0_alias,@"STO_CUDA_RESERVED_SHARED STV_DEFAULT"
__nv_reservedSMEM_offset_0_alias:
	.zero		0
	.zero		64


//--------------------- .nv.constant0._Z5MatchPfS_iPi --------------------------
	.section	.nv.constant0._Z5MatchPfS_iPi,"a",@progbits
	.sectionflags	@""
	.align	4
.nv.constant0._Z5MatchPfS_iPi:
	.zero		928


//--------------------- .nv.constant0._Z3RyTPfS_S_S_ --------------------------
	.section	.nv.constant0._Z3RyTPfS_S_S_,"a",@progbits
	.sectionflags	@""
	.align	4
.nv.constant0._Z3RyTPfS_S_S_:
	.zero		928


//--------------------- .nv.constant0._Z10ConversionPfPmS_S_S_ --------------------------
	.section	.nv.constant0._Z10ConversionPfPmS_S_S_,"a",@progbits
	.sectionflags	@""
	.align	4
.nv.constant0._Z10ConversionPfPmS_S_S_:
	.zero		936


//--------------------- SYMBOLS --------------------------

	.type		.nv.reservedSmem.offset0,@object
	.size		.nv.reservedSmem.offset0,0x4
